	.target	sm_90a

	.elftype	@"ET_EXEC"


//--------------------- .note.nv.tkinfo           --------------------------
	.section	.note.nv.tkinfo,"",@"SHT_NOTE"
	.sectionflags	@"SHF_NOTE_NV_TKINFO"
	.tkinfo
        /*0018*/ 	.word	0x00000002
        /*0030*/ 	.string	""
        /*0030*/ 	.string	"ptxas"
        /*0030*/ 	.string	"Cuda compilation tools, release 13.0, V13.0.88"
        /*0030*/ 	.string	"Build cuda_13.0.r13.0/compiler.36424714_0"
        /*0030*/ 	.string	"-v  -suppress-debug-info  -lineinfo  -arch sm_90a "



//--------------------- .note.nv.cuinfo           --------------------------
	.section	.note.nv.cuinfo,"",@"SHT_NOTE"
	.sectionflags	@"SHF_NOTE_NV_CUINFO"
        /*0018*/ 	.short	0x0002
        /*001a*/ 	.short	0x005a
        /*001c*/ 	.short	0x0082
	.zero		2


//--------------------- .nv.info                  --------------------------
	.section	.nv.info,"",@"SHT_CUDA_INFO"
	.align	4


	//----- nvinfo : EIATTR_REGCOUNT
	.align		4
        /*0000*/ 	.byte	0x04, 0x2f
        /*0002*/ 	.short	(.L_1 - .L_0)
	.align		4
.L_0:
        /*0004*/ 	.word	index@(matmul_kernel)
        /*0008*/ 	.word	0x000000ff


	//----- nvinfo : EIATTR_FRAME_SIZE
	.align		4
.L_1:
        /*000c*/ 	.byte	0x04, 0x11
        /*000e*/ 	.short	(.L_3 - .L_2)
	.align		4
.L_2:
        /*0010*/ 	.word	index@(matmul_kernel)
        /*0014*/ 	.word	0x00000610


	//----- nvinfo : EIATTR_MIN_STACK_SIZE
	.align		4
.L_3:
        /*0018*/ 	.byte	0x04, 0x12
        /*001a*/ 	.short	(.L_5 - .L_4)
	.align		4
.L_4:
        /*001c*/ 	.word	index@(matmul_kernel)
        /*0020*/ 	.word	0x00000610
.L_5:


//--------------------- .nv.compat                --------------------------
	.section	.nv.compat,"",@"SHT_CUDA_COMPAT_INFO"
	.align	4
        /*0000*/ 	.byte	0x02, 0x09, 0x01, 0x00, 0x02, 0x02, 0x04, 0x00, 0x02, 0x05, 0x05, 0x00, 0x03, 0x07, 0x01, 0x01
        /*0010*/ 	.byte	0x02, 0x03, 0x00, 0x00, 0x02, 0x06, 0x01, 0x00, 0x04, 0x0b, 0x08, 0x00, 0x00, 0x00, 0x00, 0x00
        /*0020*/ 	.byte	0x00, 0x00, 0x00, 0x00


//--------------------- .nv.info.matmul_kernel    --------------------------
	.section	.nv.info.matmul_kernel,"",@"SHT_CUDA_INFO"
	.sectionflags	@""
	.align	4


	//----- nvinfo : EIATTR_CUDA_API_VERSION
	.align		4
        /*0000*/ 	.byte	0x04, 0x37
        /*0002*/ 	.short	(.L_7 - .L_6)
.L_6:
        /*0004*/ 	.word	0x00000082


	//----- nvinfo : EIATTR_KPARAM_INFO
	.align		4
.L_7:
        /*0008*/ 	.byte	0x04, 0x17
        /*000a*/ 	.short	(.L_9 - .L_8)
.L_8:
        /*000c*/ 	.word	0x00000000
        /*0010*/ 	.short	0x000d
        /*0012*/ 	.short	0x0048
        /*0014*/ 	.byte	0x00, 0xf4, 0x21, 0x00


	//----- nvinfo : EIATTR_KPARAM_INFO
	.align		4
.L_9:
        /*0018*/ 	.byte	0x04, 0x17
        /*001a*/ 	.short	(.L_11 - .L_10)
.L_10:
        /*001c*/ 	.word	0x00000000
        /*0020*/ 	.short	0x000c
        /*0022*/ 	.short	0x0040
        /*0024*/ 	.byte	0x00, 0xf4, 0x21, 0x00


	//----- nvinfo : EIATTR_KPARAM_INFO
	.align		4
.L_11:
        /*0028*/ 	.byte	0x04, 0x17
        /*002a*/ 	.short	(.L_13 - .L_12)
.L_12:
        /*002c*/ 	.word	0x00000000
        /*0030*/ 	.short	0x000b
        /*0032*/ 	.short	0x0038
        /*0034*/ 	.byte	0x00, 0xf0, 0x11, 0x00


	//----- nvinfo : EIATTR_KPARAM_INFO
	.align		4
.L_13:
        /*0038*/ 	.byte	0x04, 0x17
        /*003a*/ 	.short	(.L_15 - .L_14)
.L_14:
        /*003c*/ 	.word	0x00000000
        /*0040*/ 	.short	0x000a
        /*0042*/ 	.short	0x0034
        /*0044*/ 	.byte	0x00, 0xf0, 0x11, 0x00


	//----- nvinfo : EIATTR_KPARAM_INFO
	.align		4
.L_15:
        /*0048*/ 	.byte	0x04, 0x17
        /*004a*/ 	.short	(.L_17 - .L_16)
.L_16:
        /*004c*/ 	.word	0x00000000
        /*0050*/ 	.short	0x0009
        /*0052*/ 	.short	0x0030
        /*0054*/ 	.byte	0x00, 0xf0, 0x11, 0x00


	//----- nvinfo : EIATTR_KPARAM_INFO
	.align		4
.L_17:
        /*0058*/ 	.byte	0x04, 0x17
        /*005a*/ 	.short	(.L_19 - .L_18)
.L_18:
        /*005c*/ 	.word	0x00000000
        /*0060*/ 	.short	0x0008
        /*0062*/ 	.short	0x002c
        /*0064*/ 	.byte	0x00, 0xf0, 0x11, 0x00


	//----- nvinfo : EIATTR_KPARAM_INFO
	.align		4
.L_19:
        /*0068*/ 	.byte	0x04, 0x17
        /*006a*/ 	.short	(.L_21 - .L_20)
.L_20:
        /*006c*/ 	.word	0x00000000
        /*0070*/ 	.short	0x0007
        /*0072*/ 	.short	0x0028
        /*0074*/ 	.byte	0x00, 0xf0, 0x11, 0x00


	//----- nvinfo : EIATTR_KPARAM_INFO
	.align		4
.L_21:
        /*0078*/ 	.byte	0x04, 0x17
        /*007a*/ 	.short	(.L_23 - .L_22)
.L_22:
        /*007c*/ 	.word	0x00000000
        /*0080*/ 	.short	0x0006
        /*0082*/ 	.short	0x0024
        /*0084*/ 	.byte	0x00, 0xf0, 0x11, 0x00


	//----- nvinfo : EIATTR_KPARAM_INFO
	.align		4
.L_23:
        /*0088*/ 	.byte	0x04, 0x17
        /*008a*/ 	.short	(.L_25 - .L_24)
.L_24:
        /*008c*/ 	.word	0x00000000
        /*0090*/ 	.short	0x0005
        /*0092*/ 	.short	0x0020
        /*0094*/ 	.byte	0x00, 0xf0, 0x11, 0x00


	//----- nvinfo : EIATTR_KPARAM_INFO
	.align		4
.L_25:
        /*0098*/ 	.byte	0x04, 0x17
        /*009a*/ 	.short	(.L_27 - .L_26)
.L_26:
        /*009c*/ 	.word	0x00000000
        /*00a0*/ 	.short	0x0004
        /*00a2*/ 	.short	0x001c
        /*00a4*/ 	.byte	0x00, 0xf0, 0x11, 0x00


	//----- nvinfo : EIATTR_KPARAM_INFO
	.align		4
.L_27:
        /*00a8*/ 	.byte	0x04, 0x17
        /*00aa*/ 	.short	(.L_29 - .L_28)
.L_28:
        /*00ac*/ 	.word	0x00000000
        /*00b0*/ 	.short	0x0003
        /*00b2*/ 	.short	0x0018
        /*00b4*/ 	.byte	0x00, 0xf0, 0x11, 0x00


	//----- nvinfo : EIATTR_KPARAM_INFO
	.align		4
.L_29:
        /*00b8*/ 	.byte	0x04, 0x17
        /*00ba*/ 	.short	(.L_31 - .L_30)
.L_30:
        /*00bc*/ 	.word	0x00000000
        /*00c0*/ 	.short	0x0002
        /*00c2*/ 	.short	0x0010
        /*00c4*/ 	.byte	0x00, 0xf4, 0x21, 0x00


	//----- nvinfo : EIATTR_KPARAM_INFO
	.align		4
.L_31:
        /*00c8*/ 	.byte	0x04, 0x17
        /*00ca*/ 	.short	(.L_33 - .L_32)
.L_32:
        /*00cc*/ 	.word	0x00000000
        /*00d0*/ 	.short	0x0001
        /*00d2*/ 	.short	0x0008
        /*00d4*/ 	.byte	0x00, 0xf4, 0x21, 0x00


	//----- nvinfo : EIATTR_KPARAM_INFO
	.align		4
.L_33:
        /*00d8*/ 	.byte	0x04, 0x17
        /*00da*/ 	.short	(.L_35 - .L_34)
.L_34:
        /*00dc*/ 	.word	0x00000000
        /*00e0*/ 	.short	0x0000
        /*00e2*/ 	.short	0x0000
        /*00e4*/ 	.byte	0x00, 0xf4, 0x21, 0x00


	//----- nvinfo : EIATTR_EXPLICIT_CLUSTER
	.align		4
.L_35:
        /*00e8*/ 	.byte	0x01, 0x3e
	.zero		2


	//----- nvinfo : EIATTR_CTA_PER_CLUSTER
	.align		4
        /*00ec*/ 	.byte	0x04, 0x3d
        /*00ee*/ 	.short	(.L_37 - .L_36)
.L_36:
        /*00f0*/ 	.word	0x00000002
        /*00f4*/ 	.word	0x00000001
        /*00f8*/ 	.word	0x00000001


	//----- nvinfo : EIATTR_SPARSE_MMA_MASK
	.align		4
.L_37:
        /*00fc*/ 	.byte	0x03, 0x50
        /*00fe*/ 	.short	0x0000


	//----- nvinfo : EIATTR_MAXREG_COUNT
	.align		4
        /*0100*/ 	.byte	0x03, 0x1b
        /*0102*/ 	.short	0x00ff


	//----- nvinfo : EIATTR_NUM_BARRIERS
	.align		4
        /*0104*/ 	.byte	0x02, 0x4c
        /*0106*/ 	.byte	0x01
	.zero		1


	//----- nvinfo : EIATTR_ANNOTATIONS
	.align		4
        /*0108*/ 	.byte	0x04, 0x55
        /*010a*/ 	.short	(.L_39 - .L_38)


	//   ....[0]....
.L_38:
        /*010c*/ 	.word	0x00000001
        /*0110*/ 	.byte	0x80, 0x09, 0x00, 0x00, 0x01, 0x00, 0x00, 0x00, 0xe0, 0x3c, 0x00, 0x00, 0x01, 0x00, 0x00, 0x00
        /* <DEDUP_REMOVED lines=404> */
        /*1a60*/ 	.byte	0x00, 0xbf, 0x00, 0x00, 0x01, 0x00, 0x00, 0x00, 0xb0, 0xc6, 0x00, 0x00


	//----- nvinfo : EIATTR_MERCURY_ISA_VERSION
	.align		4
.L_39:
        /*1a6c*/ 	.byte	0x03, 0x5f
        /*1a6e*/ 	.short	0x0101


	//----- nvinfo : EIATTR_EXIT_INSTR_OFFSETS
	.align		4
        /*1a70*/ 	.byte	0x04, 0x1c
        /*1a72*/ 	.short	(.L_41 - .L_40)


	//   ....[0]....
.L_40:
        /*1a74*/ 	.word	0x000157b0


	//   ....[1]....
        /*1a78*/ 	.word	0x000157e0


	//----- nvinfo : EIATTR_REQNTID
	.align		4
.L_41:
        /*1a7c*/ 	.byte	0x04, 0x10
        /*1a7e*/ 	.short	(.L_43 - .L_42)
.L_42:
        /*1a80*/ 	.word	0x00000080
        /*1a84*/ 	.word	0x00000001
        /*1a88*/ 	.word	0x00000001


	//----- nvinfo : EIATTR_CBANK_PARAM_SIZE
	.align		4
.L_43:
        /*1a8c*/ 	.byte	0x03, 0x19
        /*1a8e*/ 	.short	0x0050


	//----- nvinfo : EIATTR_PARAM_CBANK
	.align		4
        /*1a90*/ 	.byte	0x04, 0x0a
        /*1a92*/ 	.short	(.L_45 - .L_44)
	.align		4
.L_44:
        /*1a94*/ 	.word	index@(.nv.constant0.matmul_kernel)
        /*1a98*/ 	.short	0x0210
        /*1a9a*/ 	.short	0x0050


	//----- nvinfo : EIATTR_SW_WAR
	.align		4
.L_45:
        /*1a9c*/ 	.byte	0x04, 0x36
        /*1a9e*/ 	.short	(.L_47 - .L_46)
.L_46:
        /*1aa0*/ 	.word	0x00000008
.L_47:


//--------------------- .nv.callgraph             --------------------------
	.section	.nv.callgraph,"",@"SHT_CUDA_CALLGRAPH"
	.align	4
	.sectionentsize	8
	.align		4
        /*0000*/ 	.word	0x00000000
	.align		4
        /*0004*/ 	.word	0xffffffff
	.align		4
        /*0008*/ 	.word	0x00000000
	.align		4
        /*000c*/ 	.word	0xfffffffe
	.align		4
        /*0010*/ 	.word	0x00000000
	.align		4
        /*0014*/ 	.word	0xfffffffd
	.align		4
        /*0018*/ 	.word	0x00000000
	.align		4
        /*001c*/ 	.word	0xfffffffc


//--------------------- .text.matmul_kernel       --------------------------
	.section	.text.matmul_kernel,"ax",@progbits
	.align	128
        .global         matmul_kernel
        .type           matmul_kernel,@function
        .size           matmul_kernel,(.L_x_3 - matmul_kernel)
        .other          matmul_kernel,@"STO_CUDA_ENTRY STV_DEFAULT"
matmul_kernel:
.text.matmul_kernel:
[----:B------:R-:W0:Y:S08]  /*0000*/  LDC R1, c[0x0][0x28] ;  /* 0x00000a00ff017b82 */ /* 0x000e300000000800 */
[----:B------:R-:W1:Y:S01]  /*0010*/  LDC.64 R152, c[0x0][0x228] ;  /* 0x00008a00ff987b82 */ /* 0x000e620000000a00 */
[----:B0-----:R-:W-:Y:S01]  /*0020*/  VIADD R1, R1, 0xfffff9f0 ;  /* 0xfffff9f001017836 */ /* 0x001fe20000000000 */
[----:B------:R-:W-:Y:S01]  /*0030*/  UMOV UR6, 0x400 ;  /* 0x0000040000067882 */ /* 0x000fe20000000000 */
[----:B------:R-:W-:Y:S01]  /*0040*/  ULDC.64 UR14, c[0x0][0x208] ;  /* 0x00008200000e7ab9 */ /* 0x000fe20000000a00 */
[----:B------:R-:W-:-:S02]  /*0050*/  CS2R R24, SRZ ;  /* 0x0000000000187805 */ /* 0x000fc4000001ff00 */
[----:B------:R-:W-:Y:S02]  /*0060*/  CS2R R26, SRZ ;  /* 0x00000000001a7805 */ /* 0x000fe4000001ff00 */
[----:B------:R-:W-:Y:S02]  /*0070*/  CS2R R28, SRZ ;  /* 0x00000000001c7805 */ /* 0x000fe4000001ff00 */
[----:B------:R-:W-:Y:S01]  /*0080*/  CS2R R30, SRZ ;  /* 0x00000000001e7805 */ /* 0x000fe2000001ff00 */
[----:B------:R-:W0:Y:S01]  /*0090*/  S2UR UR4, SR_CTAID.X ;  /* 0x00000000000479c3 */ /* 0x000e220000002500 */
[----:B------:R-:W-:Y:S02]  /*00a0*/  CS2R R32, SRZ ;  /* 0x0000000000207805 */ /* 0x000fe4000001ff00 */
[----:B------:R-:W-:Y:S02]  /*00b0*/  CS2R R34, SRZ ;  /* 0x0000000000227805 */ /* 0x000fe4000001ff00 */
[----:B------:R-:W-:-:S02]  /*00c0*/  CS2R R36, SRZ ;  /* 0x0000000000247805 */ /* 0x000fc4000001ff00 */
[----:B------:R-:W-:Y:S02]  /*00d0*/  CS2R R38, SRZ ;  /* 0x0000000000267805 */ /* 0x000fe4000001ff00 */
[----:B------:R-:W-:Y:S02]  /*00e0*/  CS2R R40, SRZ ;  /* 0x0000000000287805 */ /* 0x000fe4000001ff00 */
[----:B------:R-:W-:Y:S02]  /*00f0*/  CS2R R42, SRZ ;  /* 0x00000000002a7805 */ /* 0x000fe4000001ff00 */
[----:B------:R-:W-:Y:S01]  /*0100*/  CS2R R44, SRZ ;  /* 0x00000000002c7805 */ /* 0x000fe2000001ff00 */
[----:B------:R-:W2:Y:S01]  /*0110*/  S2UR UR12, SR_CgaCtaId ;  /* 0x00000000000c79c3 */ /* 0x000ea20000008800 */
[----:B------:R-:W-:Y:S02]  /*0120*/  CS2R R46, SRZ ;  /* 0x00000000002e7805 */ /* 0x000fe4000001ff00 */
[----:B------:R-:W-:-:S02]  /*0130*/  CS2R R48, SRZ ;  /* 0x0000000000307805 */ /* 0x000fc4000001ff00 */
[----:B------:R-:W-:Y:S02]  /*0140*/  CS2R R50, SRZ ;  /* 0x0000000000327805 */ /* 0x000fe4000001ff00 */
[----:B------:R-:W-:Y:S02]  /*0150*/  CS2R R52, SRZ ;  /* 0x0000000000347805 */ /* 0x000fe4000001ff00 */
[----:B------:R-:W-:Y:S02]  /*0160*/  CS2R R54, SRZ ;  /* 0x0000000000367805 */ /* 0x000fe4000001ff00 */
[----:B------:R-:W-:Y:S02]  /*0170*/  CS2R R56, SRZ ;  /* 0x0000000000387805 */ /* 0x000fe4000001ff00 */
[----:B------:R-:W-:Y:S01]  /*0180*/  CS2R R58, SRZ ;  /* 0x00000000003a7805 */ /* 0x000fe2000001ff00 */
[----:B-1----:R-:W-:Y:S01]  /*0190*/  VIADD R0, R153, 0xff ;  /* 0x000000ff99007836 */ /* 0x002fe20000000000 */
[----:B------:R-:W1:Y:S01]  /*01a0*/  LDC R196, c[0x0][0x230] ;  /* 0x00008c00ffc47b82 */ /* 0x000e620000000800 */
[----:B------:R-:W-:-:S02]  /*01b0*/  CS2R R60, SRZ ;  /* 0x00000000003c7805 */ /* 0x000fc4000001ff00 */
[----:B------:R-:W-:Y:S02]  /*01c0*/  CS2R R62, SRZ ;  /* 0x00000000003e7805 */ /* 0x000fe4000001ff00 */
[----:B------:R-:W-:Y:S02]  /*01d0*/  CS2R R64, SRZ ;  /* 0x0000000000407805 */ /* 0x000fe4000001ff00 */
[----:B------:R-:W-:Y:S02]  /*01e0*/  SHF.R.S32.HI R3, RZ, 0x1f, R0 ;  /* 0x0000001fff037819 */ /* 0x000fe40000011400 */
[----:B------:R-:W-:Y:S02]  /*01f0*/  CS2R R66, SRZ ;  /* 0x0000000000427805 */ /* 0x000fe4000001ff00 */
[----:B------:R-:W-:Y:S02]  /*0200*/  CS2R R68, SRZ ;  /* 0x0000000000447805 */ /* 0x000fe4000001ff00 */
[----:B0-----:R-:W-:Y:S01]  /*0210*/  I2FP.F32.U32 R5, UR4 ;  /* 0x0000000400057c45 */ /* 0x001fe20008201000 */
[----:B------:R-:W-:Y:S01]  /*0220*/  ULDC UR4, c[0x0][0x150] ;  /* 0x0000540000047ab9 */ /* 0x000fe20000000800 */
[----:B------:R-:W-:-:S02]  /*0230*/  LEA.HI R3, R3, R0, RZ, 0x8 ;  /* 0x0000000003037211 */ /* 0x000fc400078f40ff */
[----:B------:R-:W-:Y:S02]  /*0240*/  CS2R R70, SRZ ;  /* 0x0000000000467805 */ /* 0x000fe4000001ff00 */
[----:B------:R-:W-:Y:S01]  /*0250*/  CS2R R72, SRZ ;  /* 0x0000000000487805 */ /* 0x000fe2000001ff00 */
[----:B------:R-:W-:Y:S01]  /*0260*/  FMUL R5, R5, UR4 ;  /* 0x0000000405057c20 */ /* 0x000fe20008400000 */
[----:B------:R-:W-:Y:S02]  /*0270*/  SHF.R.S32.HI R3, RZ, 0x8, R3 ;  /* 0x00000008ff037819 */ /* 0x000fe40000011403 */
[----:B------:R-:W-:Y:S01]  /*0280*/  CS2R R74, SRZ ;  /* 0x00000000004a7805 */ /* 0x000fe2000001ff00 */
[----:B--2---:R-:W-:Y:S01]  /*0290*/  USHF.L.U32 UR5, UR12, 0x7, URZ ;  /* 0x000000070c057899 */ /* 0x004fe2000800063f */
[----:B------:R-:W-:Y:S01]  /*02a0*/  CS2R R76, SRZ ;  /* 0x00000000004c7805 */ /* 0x000fe2000001ff00 */
[----:B------:R-:W-:Y:S01]  /*02b0*/  ULEA UR12, UR12, UR6, 0x18 ;  /* 0x000000060c0c7291 */ /* 0x000fe2000f8ec03f */
[----:B------:R-:W-:Y:S01]  /*02c0*/  IMAD.SHL.U32 R4, R3, 0x8, RZ ;  /* 0x0000000803047824 */ /* 0x000fe200078e00ff */
[----:B------:R-:W0:Y:S01]  /*02d0*/  F2I.U32.TRUNC.NTZ R5, R5 ;  /* 0x0000000500057305 */ /* 0x000e22000020f000 */
[----:B------:R-:W-:Y:S01]  /*02e0*/  ULOP3.LUT UR5, UR5, 0x80, URZ, 0xc0, !UPT ;  /* 0x0000008005057892 */ /* 0x000fe2000f8ec03f */
[----:B------:R-:W-:-:S02]  /*02f0*/  CS2R R78, SRZ ;  /* 0x00000000004e7805 */ /* 0x000fc4000001ff00 */
[----:B------:R-:W-:Y:S02]  /*0300*/  CS2R R80, SRZ ;  /* 0x0000000000507805 */ /* 0x000fe4000001ff00 */
[----:B------:R-:W-:Y:S01]  /*0310*/  IABS R7, R4 ;  /* 0x0000000400077213 */ /* 0x000fe20000000000 */
[----:B-1----:R-:W-:Y:S01]  /*0320*/  VIADD R196, R196, 0x1f ;  /* 0x0000001fc4c47836 */ /* 0x002fe20000000000 */
[----:B------:R-:W-:Y:S02]  /*0330*/  CS2R R82, SRZ ;  /* 0x0000000000527805 */ /* 0x000fe4000001ff00 */
[----:B------:R-:W-:Y:S01]  /*0340*/  CS2R R84, SRZ ;  /* 0x0000000000547805 */ /* 0x000fe2000001ff00 */
[----:B------:R-:W1:Y:S01]  /*0350*/  I2F.RP R0, R7 ;  /* 0x0000000700007306 */ /* 0x000e620000209400 */
[----:B------:R-:W-:Y:S02]  /*0360*/  CS2R R86, SRZ ;  /* 0x0000000000567805 */ /* 0x000fe4000001ff00 */
[----:B------:R-:W-:-:S02]  /*0370*/  CS2R R88, SRZ ;  /* 0x0000000000587805 */ /* 0x000fc4000001ff00 */
[----:B------:R-:W-:Y:S02]  /*0380*/  CS2R R90, SRZ ;  /* 0x00000000005a7805 */ /* 0x000fe4000001ff00 */
[----:B------:R-:W-:Y:S02]  /*0390*/  CS2R R92, SRZ ;  /* 0x00000000005c7805 */ /* 0x000fe4000001ff00 */
[----:B------:R-:W-:Y:S02]  /*03a0*/  CS2R R94, SRZ ;  /* 0x00000000005e7805 */ /* 0x000fe4000001ff00 */
[----:B------:R-:W-:Y:S02]  /*03b0*/  CS2R R96, SRZ ;  /* 0x0000000000607805 */ /* 0x000fe4000001ff00 */
[----:B0-----:R-:W-:Y:S02]  /*03c0*/  IABS R11, R5 ;  /* 0x00000005000b7213 */ /* 0x001fe40000000000 */
[----:B------:R-:W-:-:S02]  /*03d0*/  CS2R R98, SRZ ;  /* 0x0000000000627805 */ /* 0x000fc4000001ff00 */
[----:B------:R-:W-:Y:S02]  /*03e0*/  CS2R R100, SRZ ;  /* 0x0000000000647805 */ /* 0x000fe4000001ff00 */
[----:B------:R-:W-:Y:S02]  /*03f0*/  CS2R R102, SRZ ;  /* 0x0000000000667805 */ /* 0x000fe4000001ff00 */
[----:B------:R-:W-:Y:S02]  /*0400*/  CS2R R104, SRZ ;  /* 0x0000000000687805 */ /* 0x000fe4000001ff00 */
[----:B------:R-:W-:Y:S02]  /*0410*/  CS2R R106, SRZ ;  /* 0x00000000006a7805 */ /* 0x000fe4000001ff00 */
[----:B------:R-:W-:Y:S02]  /*0420*/  CS2R R108, SRZ ;  /* 0x00000000006c7805 */ /* 0x000fe4000001ff00 */
[----:B------:R-:W-:Y:S01]  /*0430*/  CS2R R110, SRZ ;  /* 0x00000000006e7805 */ /* 0x000fe2000001ff00 */
[----:B-1----:R-:W0:Y:S01]  /*0440*/  MUFU.RCP R0, R0 ;  /* 0x0000000000007308 */ /* 0x002e220000001000 */
[----:B------:R-:W-:-:S02]  /*0450*/  CS2R R112, SRZ ;  /* 0x0000000000707805 */ /* 0x000fc4000001ff00 */
[----:B------:R-:W-:Y:S02]  /*0460*/  CS2R R114, SRZ ;  /* 0x0000000000727805 */ /* 0x000fe4000001ff00 */
[----:B------:R-:W-:Y:S02]  /*0470*/  CS2R R116, SRZ ;  /* 0x0000000000747805 */ /* 0x000fe4000001ff00 */
[----:B------:R-:W-:Y:S02]  /*0480*/  CS2R R118, SRZ ;  /* 0x0000000000767805 */ /* 0x000fe4000001ff00 */
[----:B------:R-:W-:Y:S02]  /*0490*/  CS2R R120, SRZ ;  /* 0x0000000000787805 */ /* 0x000fe4000001ff00 */
[----:B------:R-:W-:Y:S02]  /*04a0*/  CS2R R122, SRZ ;  /* 0x00000000007a7805 */ /* 0x000fe4000001ff00 */
        /* <DEDUP_REMOVED lines=9> */
[----:B------:R-:W-:Y:S01]  /*0540*/  CS2R R142, SRZ ;  /* 0x00000000008e7805 */ /* 0x000fe2000001ff00 */
[----:B0-----:R-:W-:Y:S01]  /*0550*/  VIADD R2, R0, 0xffffffe ;  /* 0x0ffffffe00027836 */ /* 0x001fe20000000000 */
[----:B------:R-:W-:Y:S02]  /*0560*/  IABS R0, R4 ;  /* 0x0000000400007213 */ /* 0x000fe40000000000 */
[----:B------:R-:W-:Y:S02]  /*0570*/  CS2R R144, SRZ ;  /* 0x0000000000907805 */ /* 0x000fe4000001ff00 */
[----:B------:R-:W-:Y:S01]  /*0580*/  CS2R R146, SRZ ;  /* 0x0000000000927805 */ /* 0x000fe2000001ff00 */
[----:B------:R0:W1:Y:S01]  /*0590*/  F2I.FTZ.U32.TRUNC.NTZ R3, R2 ;  /* 0x0000000200037305 */ /* 0x000062000021f000 */
[----:B------:R-:W-:Y:S01]  /*05a0*/  CS2R R148, SRZ ;  /* 0x0000000000947805 */ /* 0x000fe2000001ff00 */
[----:B------:R-:W-:Y:S01]  /*05b0*/  IMAD.MOV R0, RZ, RZ, -R0 ;  /* 0x000000ffff007224 */ /* 0x000fe200078e0a00 */
[----:B------:R-:W-:Y:S01]  /*05c0*/  CS2R R150, SRZ ;  /* 0x0000000000967805 */ /* 0x000fe2000001ff00 */
[----:B0-----:R-:W-:-:S02]  /*05d0*/  IMAD.MOV.U32 R2, RZ, RZ, RZ ;  /* 0x000000ffff027224 */ /* 0x001fc400078e00ff */
[----:B-1----:R-:W-:-:S04]  /*05e0*/  IMAD.MOV R6, RZ, RZ, -R3 ;  /* 0x000000ffff067224 */ /* 0x002fc800078e0a03 */
[----:B------:R-:W-:-:S04]  /*05f0*/  IMAD R9, R6, R7, RZ ;  /* 0x0000000706097224 */ /* 0x000fc800078e02ff */
[----:B------:R-:W-:-:S06]  /*0600*/  IMAD.HI.U32 R2, R3, R9, R2 ;  /* 0x0000000903027227 */ /* 0x000fcc00078e0002 */
[----:B------:R-:W-:-:S04]  /*0610*/  IMAD.HI.U32 R2, R2, R11, RZ ;  /* 0x0000000b02027227 */ /* 0x000fc800078e00ff */
[----:B------:R-:W-:-:S05]  /*0620*/  IMAD R0, R2, R0, R11 ;  /* 0x0000000002007224 */ /* 0x000fca00078e020b */
[----:B------:R-:W-:-:S13]  /*0630*/  ISETP.GT.U32.AND P1, PT, R7, R0, PT ;  /* 0x000000000700720c */ /* 0x000fda0003f24070 */
[----:B------:R-:W-:Y:S02]  /*0640*/  @!P1 IMAD.IADD R0, R0, 0x1, -R7 ;  /* 0x0000000100009824 */ /* 0x000fe400078e0a07 */
[----:B------:R-:W-:Y:S01]  /*0650*/  @!P1 VIADD R2, R2, 0x1 ;  /* 0x0000000102029836 */ /* 0x000fe20000000000 */
[----:B------:R-:W-:Y:S02]  /*0660*/  ISETP.NE.AND P1, PT, R4, RZ, PT ;  /* 0x000000ff0400720c */ /* 0x000fe40003f25270 */
[----:B------:R-:W-:Y:S02]  /*0670*/  ISETP.GE.U32.AND P0, PT, R0, R7, PT ;  /* 0x000000070000720c */ /* 0x000fe40003f06070 */
[----:B------:R-:W-:-:S04]  /*0680*/  LOP3.LUT R0, R5, R4, RZ, 0x3c, !PT ;  /* 0x0000000405007212 */ /* 0x000fc800078e3cff */
[----:B------:R-:W-:Y:S01]  /*0690*/  ISETP.GE.AND P2, PT, R0, RZ, PT ;  /* 0x000000ff0000720c */ /* 0x000fe20003f46270 */
[----:B------:R-:W-:-:S05]  /*06a0*/  VIADD R0, R152, 0xff ;  /* 0x000000ff98007836 */ /* 0x000fca0000000000 */
[----:B------:R-:W-:Y:S01]  /*06b0*/  SHF.R.S32.HI R3, RZ, 0x1f, R0 ;  /* 0x0000001fff037819 */ /* 0x000fe20000011400 */
[----:B------:R-:W-:-:S03]  /*06c0*/  @P0 VIADD R2, R2, 0x1 ;  /* 0x0000000102020836 */ /* 0x000fc60000000000 */
[----:B------:R-:W-:-:S03]  /*06d0*/  LEA.HI R3, R3, R0, RZ, 0x8 ;  /* 0x0000000003037211 */ /* 0x000fc600078f40ff */
[----:B------:R-:W-:Y:S01]  /*06e0*/  @!P2 IMAD.MOV R2, RZ, RZ, -R2 ;  /* 0x000000ffff02a224 */ /* 0x000fe200078e0a02 */
[----:B------:R-:W-:-:S05]  /*06f0*/  @!P1 LOP3.LUT R2, RZ, R4, RZ, 0x33, !PT ;  /* 0x00000004ff029212 */ /* 0x000fca00078e33ff */
[----:B------:R-:W-:Y:S02]  /*0700*/  IMAD.SHL.U32 R6, R2, 0x8, RZ ;  /* 0x0000000802067824 */ /* 0x000fe400078e00ff */
[----:B------:R-:W-:-:S03]  /*0710*/  IMAD.MOV R2, RZ, RZ, -R2 ;  /* 0x000000ffff027224 */ /* 0x000fc600078e0a02 */
[----:B------:R-:W-:Y:S01]  /*0720*/  LEA.HI.SX32 R3, R3, -R6, 0x18 ;  /* 0x8000000603037211 */ /* 0x000fe200078fc2ff */
[----:B------:R-:W-:-:S03]  /*0730*/  IMAD R4, R4, R2, R5 ;  /* 0x0000000204047224 */ /* 0x000fc600078e0205 */
[----:B------:R-:W-:Y:S02]  /*0740*/  VIMNMX R11, R3, 0x8, PT ;  /* 0x00000008030b7848 */ /* 0x000fe40003fe0100 */
[----:B------:R-:W-:Y:S02]  /*0750*/  IABS R9, R4 ;  /* 0x0000000400097213 */ /* 0x000fe40000000000 */
[----:B------:R-:W-:-:S04]  /*0760*/  IABS R7, R11 ;  /* 0x0000000b00077213 */ /* 0x000fc80000000000 */
[----:B------:R-:W0:Y:S08]  /*0770*/  I2F.RP R0, R7 ;  /* 0x0000000700007306 */ /* 0x000e300000209400 */
[----:B0-----:R-:W0:Y:S02]  /*0780*/  MUFU.RCP R0, R0 ;  /* 0x0000000000007308 */ /* 0x001e240000001000 */
[----:B0-----:R-:W-:-:S06]  /*0790*/  VIADD R3, R0, 0xffffffe ;  /* 0x0ffffffe00037836 */ /* 0x001fcc0000000000 */
[----:B------:R-:W0:Y:S02]  /*07a0*/  F2I.FTZ.U32.TRUNC.NTZ R3, R3 ;  /* 0x0000000300037305 */ /* 0x000e24000021f000 */
[----:B0-----:R-:W-:-:S04]  /*07b0*/  IMAD.MOV R8, RZ, RZ, -R3 ;  /* 0x000000ffff087224 */ /* 0x001fc800078e0a03 */
[----:B------:R-:W-:Y:S01]  /*07c0*/  IMAD.MOV.U32 R2, RZ, RZ, R8 ;  /* 0x000000ffff027224 */ /* 0x000fe200078e0008 */
[----:B------:R-:W-:-:S03]  /*07d0*/  IABS R8, R11 ;  /* 0x0000000b00087213 */ /* 0x000fc60000000000 */
[----:B------:R-:W-:Y:S02]  /*07e0*/  IMAD R5, R2, R7, RZ ;  /* 0x0000000702057224 */ /* 0x000fe400078e02ff */
[----:B------:R-:W-:Y:S02]  /*07f0*/  IMAD.MOV.U32 R2, RZ, RZ, RZ ;  /* 0x000000ffff027224 */ /* 0x000fe400078e00ff */
[----:B------:R-:W-:Y:S02]  /*0800*/  IMAD.MOV R0, RZ, RZ, -R8 ;  /* 0x000000ffff007224 */ /* 0x000fe400078e0a08 */
        /* <DEDUP_REMOVED lines=9> */
[----:B------:R-:W-:-:S07]  /*08a0*/  ISETP.GE.AND P2, PT, R0, RZ, PT ;  /* 0x000000ff0000720c */ /* 0x000fce0003f46270 */
[----:B------:R-:W-:Y:S01]  /*08b0*/  @P0 VIADD R2, R2, 0x1 ;  /* 0x0000000102020836 */ /* 0x000fe20000000000 */
[----:B------:R-:W-:-:S05]  /*08c0*/  ISETP.GE.AND P0, PT, R196, 0x20, PT ;  /* 0x00000020c400780c */ /* 0x000fca0003f06270 */
[----:B------:R-:W-:Y:S01]  /*08d0*/  @!P2 IMAD.MOV R2, RZ, RZ, -R2 ;  /* 0x000000ffff02a224 */ /* 0x000fe200078e0a02 */
[----:B------:R-:W-:-:S05]  /*08e0*/  @!P1 LOP3.LUT R2, RZ, R11, RZ, 0x33, !PT ;  /* 0x0000000bff029212 */ /* 0x000fca00078e33ff */
[----:B------:R-:W-:Y:S02]  /*08f0*/  IMAD.MOV R0, RZ, RZ, -R2 ;  /* 0x000000ffff007224 */ /* 0x000fe400078e0a02 */
[----:B------:R-:W-:Y:S02]  /*0900*/  IMAD.SHL.U32 R7, R2, 0x100, RZ ;  /* 0x0000010002077824 */ /* 0x000fe400078e00ff */
[----:B------:R-:W-:-:S04]  /*0910*/  IMAD R0, R11, R0, R4 ;  /* 0x000000000b007224 */ /* 0x000fc800078e0204 */
[----:B------:R-:W-:-:S05]  /*0920*/  IMAD.IADD R0, R6, 0x1, R0 ;  /* 0x0000000106007824 */ /* 0x000fca00078e0200 */
[----:B------:R-:W-:Y:S02]  /*0930*/  R2UR UR4, R0 ;  /* 0x00000000000472ca */ /* 0x000fe400000e0000 */
[----:B------:R-:W0:Y:S11]  /*0940*/  S2R R0, SR_TID.X ;  /* 0x0000000000007919 */ /* 0x000e360000002100 */
[----:B------:R-:W-:Y:S01]  /*0950*/  ULEA UR4, UR4, UR5, 0x8 ;  /* 0x0000000504047291 */ /* 0x000fe2000f8e403f */
[----:B0-----:R-:W-:-:S05]  /*0960*/  LOP3.LUT R10, R0, 0x7f, RZ, 0xc0, !PT ;  /* 0x0000007f000a7812 */ /* 0x001fca00078ec0ff */
[----:B------:R-:W-:-:S05]  /*0970*/  VIADD R16, R10, UR4 ;  /* 0x000000040a107c36 */ /* 0x000fca0008000000 */
[----:B------:R0:W-:Y:S01]  /*0980*/  STL [R1+0x328], R16 ;  /* 0x0003281001007387 */ /* 0x0001e20000100800 */
[----:B------:R-:W-:Y:S05]  /*0990*/  @!P0 BRA `(.L_x_0) ;  /* 0x000000bc00448947 */ /* 0x000fea0003800000 */
[----:B------:R-:W-:Y:S01]  /*09a0*/  IABS R11, R152 ;  /* 0x00000098000b7213 */ /* 0x000fe20000000000 */
[----:B------:R-:W-:Y:S01]  /*09b0*/  ULDC UR4, c[0x0][0x234] ;  /* 0x00008d0000047ab9 */ /* 0x000fe20000000800 */
[----:B------:R-:W-:Y:S01]  /*09c0*/  IABS R3, R153 ;  /* 0x0000009900037213 */ /* 0x000fe20000000000 */
[----:B------:R-:W-:Y:S01]  /*09d0*/  ULDC.64 UR6, c[0x0][0x210] ;  /* 0x0000840000067ab9 */ /* 0x000fe20000000a00 */
[----:B------:R-:W1:Y:S01]  /*09e0*/  I2F.RP R6, R11 ;  /* 0x0000000b00067306 */ /* 0x000e620000209400 */
[----:B------:R-:W-:Y:S01]  /*09f0*/  IABS R10, R16 ;  /* 0x00000010000a7213 */ /* 0x000fe20000000000 */
[----:B------:R-:W-:Y:S01]  /*0a00*/  ULDC UR5, c[0x0][0x240] ;  /* 0x0000900000057ab9 */ /* 0x000fe20000000800 */
[----:B------:R-:W-:Y:S01]  /*0a10*/  ISETP.GE.AND P2, PT, R16, RZ, PT ;  /* 0x000000ff1000720c */ /* 0x000fe20003f46270 */
[----:B------:R-:W-:Y:S01]  /*0a20*/  ULDC UR18, c[0x0][0x230] ;  /* 0x00008c0000127ab9 */ /* 0x000fe20000000800 */
[----:B------:R-:W-:Y:S02]  /*0a30*/  CS2R R100, SRZ ;  /* 0x0000000000647805 */ /* 0x000fe4000001ff00 */
[----:B------:R-:W-:-:S02]  /*0a40*/  CS2R R102, SRZ ;  /* 0x0000000000667805 */ /* 0x000fc4000001ff00 */
[----:B------:R-:W-:Y:S01]  /*0a50*/  CS2R R104, SRZ ;  /* 0x0000000000687805 */ /* 0x000fe2000001ff00 */
[----:B------:R-:W2:Y:S01]  /*0a60*/  I2F.RP R2, R3 ;  /* 0x0000000300027306 */ /* 0x000ea20000209400 */
[----:B------:R-:W-:Y:S02]  /*0a70*/  CS2R R106, SRZ ;  /* 0x00000000006a7805 */ /* 0x000fe4000001ff00 */
[----:B------:R-:W-:Y:S02]  /*0a80*/  CS2R R108, SRZ ;  /* 0x00000000006c7805 */ /* 0x000fe4000001ff00 */
[----:B------:R-:W-:Y:S02]  /*0a90*/  CS2R R110, SRZ ;  /* 0x00000000006e7805 */ /* 0x000fe4000001ff00 */
[----:B------:R-:W-:Y:S02]  /*0aa0*/  CS2R R112, SRZ ;  /* 0x0000000000707805 */ /* 0x000fe4000001ff00 */
[----:B------:R-:W-:-:S02]  /*0ab0*/  CS2R R114, SRZ ;  /* 0x0000000000727805 */ /* 0x000fc4000001ff00 */
[----:B------:R-:W-:Y:S02]  /*0ac0*/  CS2R R116, SRZ ;  /* 0x0000000000747805 */ /* 0x000fe4000001ff00 */
[----:B------:R-:W-:Y:S01]  /*0ad0*/  CS2R R118, SRZ ;  /* 0x0000000000767805 */ /* 0x000fe2000001ff00 */
[----:B-1----:R-:W1:Y:S01]  /*0ae0*/  MUFU.RCP R6, R6 ;  /* 0x0000000600067308 */ /* 0x002e620000001000 */
[----:B------:R-:W-:Y:S02]  /*0af0*/  CS2R R120, SRZ ;  /* 0x0000000000787805 */ /* 0x000fe4000001ff00 */
[----:B------:R-:W-:Y:S02]  /*0b00*/  CS2R R122, SRZ ;  /* 0x00000000007a7805 */ /* 0x000fe4000001ff00 */
[----:B------:R-:W-:Y:S02]  /*0b10*/  CS2R R124, SRZ ;  /* 0x00000000007c7805 */ /* 0x000fe4000001ff00 */
[----:B------:R-:W-:-:S02]  /*0b20*/  CS2R R126, SRZ ;  /* 0x00000000007e7805 */ /* 0x000fc4000001ff00 */
[----:B------:R-:W-:Y:S02]  /*0b30*/  CS2R R128, SRZ ;  /* 0x0000000000807805 */ /* 0x000fe4000001ff00 */
[----:B------:R-:W-:Y:S02]  /*0b40*/  CS2R R130, SRZ ;  /* 0x0000000000827805 */ /* 0x000fe4000001ff00 */
[----:B------:R-:W-:Y:S01]  /*0b50*/  CS2R R132, SRZ ;  /* 0x0000000000847805 */ /* 0x000fe2000001ff00 */
[----:B--2---:R-:W-:Y:S01]  /*0b60*/  MUFU.RCP R2, R2 ;  /* 0x0000000200027308 */ /* 0x004fe20000001000 */
[----:B------:R-:W-:Y:S02]  /*0b70*/  CS2R R134, SRZ ;  /* 0x0000000000867805 */ /* 0x000fe4000001ff00 */
        /* <DEDUP_REMOVED lines=8> */
[----:B------:R-:W-:Y:S01]  /*0c00*/  CS2R R150, SRZ ;  /* 0x0000000000967805 */ /* 0x000fe2000001ff00 */
[----:B------:R-:W-:Y:S01]  /*0c10*/  UMOV UR10, 0xfffffffe ;  /* 0xfffffffe000a7882 */ /* 0x000fe20000000000 */
[----:B------:R-:W-:Y:S01]  /*0c20*/  UMOV UR11, 0x7fffffdf ;  /* 0x7fffffdf000b7882 */ /* 0x000fe20000000000 */
[----:B------:R1:W2:Y:S02]  /*0c30*/  F2I.FTZ.U32.TRUNC.NTZ R5, R4 ;  /* 0x0000000400057305 */ /* 0x0002a4000021f000 */
[----:B-1----:R-:W-:-:S02]  /*0c40*/  IMAD.MOV.U32 R4, RZ, RZ, RZ ;  /* 0x000000ffff047224 */ /* 0x002fc400078e00ff */
[----:B--2---:R-:W-:-:S04]  /*0c50*/  IMAD.MOV R8, RZ, RZ, -R5 ;  /* 0x000000ffff087224 */ /* 0x004fc800078e0a05 */
[----:B------:R-:W-:Y:S02]  /*0c60*/  IMAD R9, R8, R11, RZ ;  /* 0x0000000b08097224 */ /* 0x000fe400078e02ff */
[----:B------:R-:W-:Y:S02]  /*0c70*/  VIADD R8, R2, 0xffffffe ;  /* 0x0ffffffe02087836 */ /* 0x000fe40000000000 */
[----:B------:R-:W-:Y:S01]  /*0c80*/  IMAD.HI.U32 R5, R5, R9, R4 ;  /* 0x0000000905057227 */ /* 0x000fe200078e0004 */
[----:B------:R-:W-:Y:S01]  /*0c90*/  SHF.R.U32.HI R4, RZ, 0x5, R0 ;  /* 0x00000005ff047819 */ /* 0x000fe20000011600 */
[----:B------:R1:W2:Y:S03]  /*0ca0*/  F2I.FTZ.U32.TRUNC.NTZ R9, R8 ;  /* 0x0000000800097305 */ /* 0x0002a6000021f000 */
[----:B------:R-:W-:Y:S01]  /*0cb0*/  SGXT.U32 R4, R4, 0x2 ;  /* 0x000000020404781a */ /* 0x000fe20000000000 */
[----:B------:R-:W-:-:S03]  /*0cc0*/  IMAD.HI.U32 R5, R5, R10, RZ ;  /* 0x0000000a05057227 */ /* 0x000fc600078e00ff */
[----:B------:R-:W-:Y:S01]  /*0cd0*/  LOP3.LUT R4, R7, R4, RZ, 0xfc, !PT ;  /* 0x0000000407047212 */ /* 0x000fe200078efcff */
[----:B------:R-:W-:Y:S02]  /*0ce0*/  IMAD.MOV R5, RZ, RZ, -R5 ;  /* 0x000000ffff057224 */ /* 0x000fe400078e0a05 */
[----:B-1----:R-:W-:Y:S01]  /*0cf0*/  IMAD.MOV.U32 R8, RZ, RZ, RZ ;  /* 0x000000ffff087224 */ /* 0x002fe200078e00ff */
[C---:B------:R-:W-:Y:S01]  /*0d00*/  LOP3.LUT R2, R4.reuse, 0xf8, RZ, 0xfc, !PT ;  /* 0x000000f804027812 */ /* 0x040fe200078efcff */
[C---:B------:R-:W-:Y:S01]  /*0d10*/  IMAD R10, R11.reuse, R5, R10 ;  /* 0x000000050b0a7224 */ /* 0x040fe200078e020a */
[C---:B------:R-:W-:Y:S01]  /*0d20*/  LOP3.LUT R13, R4.reuse, 0xf4, RZ, 0xfc, !PT ;  /* 0x000000f4040d7812 */ /* 0x040fe200078efcff */
[----:B--2---:R-:W-:Y:S01]  /*0d30*/  IMAD.MOV R6, RZ, RZ, -R9 ;  /* 0x000000ffff067224 */ /* 0x004fe200078e0a09 */
[----:B------:R-:W-:Y:S02]  /*0d40*/  LOP3.LUT R15, R4, 0xf0, RZ, 0xfc, !PT ;  /* 0x000000f0040f7812 */ /* 0x000fe400078efcff */
[----:B------:R-:W-:Y:S01]  /*0d50*/  ISETP.GT.U32.AND P0, PT, R11, R10, PT ;  /* 0x0000000a0b00720c */ /* 0x000fe20003f04070 */
[----:B------:R-:W-:Y:S01]  /*0d60*/  IMAD R5, R6, R3, RZ ;  /* 0x0000000306057224 */ /* 0x000fe200078e02ff */
[----:B------:R-:W-:-:S02]  /*0d70*/  IABS R6, R2 ;  /* 0x0000000200067213 */ /* 0x000fc40000000000 */
[----:B------:R-:W-:Y:S01]  /*0d80*/  IABS R12, R13 ;  /* 0x0000000d000c7213 */ /* 0x000fe20000000000 */
[----:B------:R-:W-:Y:S01]  /*0d90*/  IMAD.HI.U32 R5, R9, R5, R8 ;  /* 0x0000000509057227 */ /* 0x000fe200078e0008 */
[----:B------:R-:W-:Y:S02]  /*0da0*/  IABS R14, R15 ;  /* 0x0000000f000e7213 */ /* 0x000fe40000000000 */
[----:B------:R-:W-:Y:S01]  /*0db0*/  SHF.R.S32.HI R9, RZ, 0x1f, R196 ;  /* 0x0000001fff097819 */ /* 0x000fe200000114c4 */
[----:B------:R-:W-:Y:S01]  /*0dc0*/  IMAD.MOV.U32 R8, RZ, RZ, R6 ;  /* 0x000000ffff087224 */ /* 0x000fe200078e0006 */
[----:B------:R-:W-:Y:S01]  /*0dd0*/  ISETP.GE.AND P1, PT, R2, RZ, PT ;  /* 0x000000ff0200720c */ /* 0x000fe20003f26270 */
[----:B------:R-:W-:Y:S01]  /*0de0*/  IMAD.HI.U32 R2, R5, R12, RZ ;  /* 0x0000000c05027227 */ /* 0x000fe200078e00ff */
[----:B------:R-:W-:Y:S02]  /*0df0*/  LEA.HI R196, R9, R196, RZ, 0x5 ;  /* 0x000000c409c47211 */ /* 0x000fe400078f28ff */
[----:B------:R-:W-:Y:S01]  /*0e00*/  ISETP.GE.AND P3, PT, R13, RZ, PT ;  /* 0x000000ff0d00720c */ /* 0x000fe20003f66270 */
[----:B------:R-:W-:Y:S01]  /*0e10*/  @!P0 IMAD.IADD R10, R10, 0x1, -R11 ;  /* 0x000000010a0a8824 */ /* 0x000fe200078e0a0b */
[C---:B------:R-:W-:Y:S01]  /*0e20*/  LOP3.LUT R13, R4.reuse, 0xec, RZ, 0xfc, !PT ;  /* 0x000000ec040d7812 */ /* 0x040fe200078efcff */
[----:B------:R-:W-:Y:S01]  /*0e30*/  IMAD.HI.U32 R6, R5, R8, RZ ;  /* 0x0000000805067227 */ /* 0x000fe200078e00ff */
[----:B------:R-:W-:-:S02]  /*0e40*/  LOP3.LUT R17, R4, 0xe4, RZ, 0xfc, !PT ;  /* 0x000000e404117812 */ /* 0x000fc400078efcff */
[----:B------:R-:W-:Y:S01]  /*0e50*/  ISETP.GT.U32.AND P0, PT, R11, R10, PT ;  /* 0x0000000a0b00720c */ /* 0x000fe20003f04070 */
[----:B------:R-:W-:Y:S01]  /*0e60*/  IMAD.MOV R6, RZ, RZ, -R6 ;  /* 0x000000ffff067224 */ /* 0x000fe200078e0a06 */
[----:B------:R-:W-:Y:S01]  /*0e70*/  ISETP.GE.AND P6, PT, R15, RZ, PT ;  /* 0x000000ff0f00720c */ /* 0x000fe20003fc6270 */
[----:B------:R-:W-:Y:S01]  /*0e80*/  IMAD.MOV R9, RZ, RZ, -R2 ;  /* 0x000000ffff097224 */ /* 0x000fe200078e0a02 */
[C---:B------:R-:W-:Y:S01]  /*0e90*/  LOP3.LUT R15, R4.reuse, 0xe8, RZ, 0xfc, !PT ;  /* 0x000000e8040f7812 */ /* 0x040fe200078efcff */
[----:B------:R-:W-:Y:S01]  /*0ea0*/  IMAD R6, R3, R6, R8 ;  /* 0x0000000603067224 */ /* 0x000fe200078e0208 */
[----:B------:R-:W-:Y:S01]  /*0eb0*/  LOP3.LUT R19, R4, 0xe0, RZ, 0xfc, !PT ;  /* 0x000000e004137812 */ /* 0x000fe200078efcff */
[----:B------:R-:W-:Y:S01]  /*0ec0*/  IMAD.HI.U32 R8, R5, R14, RZ ;  /* 0x0000000e05087227 */ /* 0x000fe200078e00ff */
[----:B0-----:R-:W-:Y:S02]  /*0ed0*/  IABS R16, R17 ;  /* 0x0000001100107213 */ /* 0x001fe40000000000 */
[----:B------:R-:W-:-:S02]  /*0ee0*/  ISETP.GT.U32.AND P4, PT, R3, R6, PT ;  /* 0x000000060300720c */ /* 0x000fc40003f84070 */
[----:B------:R-:W-:Y:S01]  /*0ef0*/  IABS R18, R19 ;  /* 0x0000001300127213 */ /* 0x000fe20000000000 */
[----:B------:R-:W-:Y:S01]  /*0f00*/  @!P0 IMAD.IADD R10, R10, 0x1, -R11 ;  /* 0x000000010a0a8824 */ /* 0x000fe200078e0a0b */
[----:B------:R-:W-:Y:S01]  /*0f10*/  ISETP.NE.AND P0, PT, R152, RZ, PT ;  /* 0x000000ff9800720c */ /* 0x000fe20003f05270 */
[----:B------:R-:W-:Y:S01]  /*0f20*/  IMAD.MOV R11, RZ, RZ, -R8 ;  /* 0x000000ffff0b7224 */ /* 0x000fe200078e0a08 */
[C---:B------:R-:W-:Y:S01]  /*0f30*/  LOP3.LUT R21, R4.reuse, 0xcc, RZ, 0xfc, !PT ;  /* 0x000000cc04157812 */ /* 0x040fe200078efcff */
[----:B------:R-:W-:Y:S01]  /*0f40*/  IMAD.MOV.U32 R2, RZ, RZ, R10 ;  /* 0x000000ffff027224 */ /* 0x000fe200078e000a */
[----:B------:R-:W-:Y:S01]  /*0f50*/  LOP3.LUT R23, R4, 0xc8, RZ, 0xfc, !PT ;  /* 0x000000c804177812 */ /* 0x000fe200078efcff */
[C---:B------:R-:W-:Y:S01]  /*0f60*/  IMAD R8, R3.reuse, R9, R12 ;  /* 0x0000000903087224 */ /* 0x040fe200078e020c */
[----:B------:R-:W-:Y:S01]  /*0f70*/  IABS R12, R13 ;  /* 0x0000000d000c7213 */ /* 0x000fe20000000000 */
[C---:B------:R-:W-:Y:S01]  /*0f80*/  IMAD R9, R3.reuse, R11, R14 ;  /* 0x0000000b03097224 */ /* 0x040fe200078e020e */
[----:B------:R-:W-:Y:S01]  /*0f90*/  IABS R14, R15 ;  /* 0x0000000f000e7213 */ /* 0x000fe20000000000 */
[----:B------:R-:W-:Y:S01]  /*0fa0*/  @!P2 IMAD.MOV R2, RZ, RZ, -R2 ;  /* 0x000000ffff02a224 */ /* 0x000fe200078e0a02 */
[----:B------:R-:W-:Y:S01]  /*0fb0*/  ISETP.GT.U32.AND P2, PT, R3, R8, PT ;  /* 0x000000080300720c */ /* 0x000fe20003f44070 */
[----:B------:R-:W-:Y:S01]  /*0fc0*/  @!P4 IMAD.IADD R6, R6, 0x1, -R3 ;  /* 0x000000010606c824 */ /* 0x000fe200078e0a03 */
[----:B------:R-:W-:Y:S01]  /*0fd0*/  IABS R22, R21 ;  /* 0x0000001500167213 */ /* 0x000fe20000000000 */
[----:B------:R-:W-:Y:S01]  /*0fe0*/  IMAD.HI.U32 R10, R5, R12, RZ ;  /* 0x0000000c050a7227 */ /* 0x000fe200078e00ff */
[----:B------:R-:W-:-:S02]  /*0ff0*/  @!P0 LOP3.LUT R2, RZ, R152, RZ, 0x33, !PT ;  /* 0x00000098ff028212 */ /* 0x000fc400078e33ff */
[C---:B------:R-:W-:Y:S01]  /*1000*/  ISETP.GT.U32.AND P0, PT, R3.reuse, R9, PT ;  /* 0x000000090300720c */ /* 0x040fe20003f04070 */
[----:B------:R-:W-:Y:S01]  /*1010*/  IMAD.MOV R10, RZ, RZ, -R10 ;  /* 0x000000ffff0a7224 */ /* 0x000fe200078e0a0a */
[----:B------:R-:W-:Y:S01]  /*1020*/  ISETP.GT.U32.AND P5, PT, R3, R6, PT ;  /* 0x000000060300720c */ /* 0x000fe20003fa4070 */
[----:B------:R-:W-:Y:S01]  /*1030*/  IMAD.HI.U32 R11, R5, R14, RZ ;  /* 0x0000000e050b7227 */ /* 0x000fe200078e00ff */
[----:B------:R-:W-:Y:S02]  /*1040*/  IABS R24, R23 ;  /* 0x0000001700187213 */ /* 0x000fe40000000000 */
[----:B------:R-:W-:Y:S01]  /*1050*/  LOP3.LUT R25, R4, 0xc4, RZ, 0xfc, !PT ;  /* 0x000000c404197812 */ /* 0x000fe200078efcff */
[----:B------:R-:W-:Y:S01]  /*1060*/  @!P2 IMAD.IADD R8, R8, 0x1, -R3 ;  /* 0x000000010808a824 */ /* 0x000fe200078e0a03 */
[----:B------:R-:W-:Y:S01]  /*1070*/  ISETP.GE.AND P2, PT, R13, RZ, PT ;  /* 0x000000ff0d00720c */ /* 0x000fe20003f46270 */
[----:B------:R-:W-:Y:S01]  /*1080*/  IMAD R10, R3, R10, R12 ;  /* 0x0000000a030a7224 */ /* 0x000fe200078e020c */
[----:B------:R-:W-:Y:S01]  /*1090*/  LOP3.LUT R27, R4, 0xc0, RZ, 0xfc, !PT ;  /* 0x000000c0041b7812 */ /* 0x000fe200078efcff */
[----:B------:R-:W-:Y:S01]  /*10a0*/  IMAD.HI.U32 R12, R5, R16, RZ ;  /* 0x00000010050c7227 */ /* 0x000fe200078e00ff */
[----:B------:R-:W-:-:S02]  /*10b0*/  ISETP.GT.U32.AND P4, PT, R3, R8, PT ;  /* 0x000000080300720c */ /* 0x000fc40003f84070 */
[C---:B------:R-:W-:Y:S01]  /*10c0*/  LOP3.LUT R28, R4.reuse, 0xb8, RZ, 0xfc, !PT ;  /* 0x000000b8041c7812 */ /* 0x040fe200078efcff */
[--C-:B------:R-:W-:Y:S01]  /*10d0*/  @!P0 IMAD.IADD R9, R9, 0x1, -R3.reuse ;  /* 0x0000000109098824 */ /* 0x100fe200078e0a03 */
[C---:B------:R-:W-:Y:S01]  /*10e0*/  LOP3.LUT R29, R4.reuse, 0xb4, RZ, 0xfc, !PT ;  /* 0x000000b4041d7812 */ /* 0x040fe200078efcff */
[----:B------:R-:W-:Y:S01]  /*10f0*/  IMAD.HI.U32 R13, R5, R18, RZ ;  /* 0x00000012050d7227 */ /* 0x000fe200078e00ff */
[----:B------:R-:W-:Y:S02]  /*1100*/  LOP3.LUT R30, R4, 0xb0, RZ, 0xfc, !PT ;  /* 0x000000b0041e7812 */ /* 0x000fe400078efcff */
[C---:B------:R-:W-:Y:S01]  /*1110*/  ISETP.GT.U32.AND P0, PT, R3.reuse, R9, PT ;  /* 0x000000090300720c */ /* 0x040fe20003f04070 */
[----:B------:R-:W-:Y:S01]  /*1120*/  IMAD.MOV R12, RZ, RZ, -R12 ;  /* 0x000000ffff0c7224 */ /* 0x000fe200078e0a0c */
[----:B------:R-:W-:Y:S01]  /*1130*/  IABS R26, R29 ;  /* 0x0000001d001a7213 */ /* 0x000fe20000000000 */
[----:B------:R-:W-:Y:S01]  /*1140*/  @!P5 IMAD.IADD R6, R6, 0x1, -R3 ;  /* 0x000000010606d824 */ /* 0x000fe200078e0a03 */
[C---:B------:R-:W-:Y:S01]  /*1150*/  ISETP.GT.U32.AND P5, PT, R3.reuse, R10, PT ;  /* 0x0000000a0300720c */ /* 0x040fe20003fa4070 */
[----:B------:R-:W-:Y:S01]  /*1160*/  IMAD.MOV R11, RZ, RZ, -R11 ;  /* 0x000000ffff0b7224 */ /* 0x000fe200078e0a0b */
[C---:B------:R-:W-:Y:S01]  /*1170*/  LOP3.LUT R31, R4.reuse, 0xa4, RZ, 0xfc, !PT ;  /* 0x000000a4041f7812 */ /* 0x040fe200078efcff */
[----:B------:R-:W-:Y:S01]  /*1180*/  IMAD.MOV R13, RZ, RZ, -R13 ;  /* 0x000000ffff0d7224 */ /* 0x000fe200078e0a0d */
[C---:B------:R-:W-:Y:S01]  /*1190*/  LOP3.LUT R33, R4.reuse, 0xa0, RZ, 0xfc, !PT ;  /* 0x000000a004217812 */ /* 0x040fe200078efcff */
[C---:B------:R-:W-:Y:S01]  /*11a0*/  IMAD R12, R3.reuse, R12, R16 ;  /* 0x0000000c030c7224 */ /* 0x040fe200078e0210 */
[----:B------:R-:W-:Y:S01]  /*11b0*/  LOP3.LUT R35, R4, 0x98, RZ, 0xfc, !PT ;  /* 0x0000009804237812 */ /* 0x000fe200078efcff */
[----:B------:R-:W-:Y:S01]  /*11c0*/  IMAD R11, R3, R11, R14 ;  /* 0x0000000b030b7224 */ /* 0x000fe200078e020e */
[----:B------:R-:W-:Y:S01]  /*11d0*/  IABS R32, R33 ;  /* 0x0000002100207213 */ /* 0x000fe20000000000 */
[--C-:B------:R-:W-:Y:S01]  /*11e0*/  @!P4 IMAD.IADD R8, R8, 0x1, -R3.reuse ;  /* 0x000000010808c824 */ /* 0x100fe200078e0a03 */
[----:B------:R-:W-:Y:S01]  /*11f0*/  ISETP.GE.AND P4, PT, R15, RZ, PT ;  /* 0x000000ff0f00720c */ /* 0x000fe20003f86270 */
[----:B------:R-:W-:Y:S01]  /*1200*/  IMAD R13, R3, R13, R18 ;  /* 0x0000000d030d7224 */ /* 0x000fe200078e0212 */
[----:B------:R-:W-:Y:S01]  /*1210*/  LOP3.LUT R15, R4, 0xd8, RZ, 0xfc, !PT ;  /* 0x000000d8040f7812 */ /* 0x000fe200078efcff */
[----:B------:R-:W-:Y:S01]  /*1220*/  @!P0 IMAD.IADD R9, R9, 0x1, -R3 ;  /* 0x0000000109098824 */ /* 0x000fe200078e0a03 */
[C---:B------:R-:W-:Y:S01]  /*1230*/  ISETP.GT.U32.AND P0, PT, R3.reuse, R12, PT ;  /* 0x0000000c0300720c */ /* 0x040fe20003f04070 */
[----:B------:R-:W-:Y:S01]  /*1240*/  @!P1 IMAD.MOV R6, RZ, RZ, -R6 ;  /* 0x000000ffff069224 */ /* 0x000fe200078e0a06 */
[C---:B------:R-:W-:Y:S01]  /*1250*/  ISETP.GT.U32.AND P1, PT, R3.reuse, R11, PT ;  /* 0x0000000b0300720c */ /* 0x040fe20003f24070 */
[----:B------:R-:W-:Y:S01]  /*1260*/  @!P6 IMAD.MOV R9, RZ, RZ, -R9 ;  /* 0x000000ffff09e224 */ /* 0x000fe200078e0a09 */
[----:B------:R-:W-:Y:S01]  /*1270*/  ISETP.GT.U32.AND P6, PT, R3, R13, PT ;  /* 0x0000000d0300720c */ /* 0x000fe20003fc4070 */
[--C-:B------:R-:W-:Y:S01]  /*1280*/  @!P5 IMAD.IADD R10, R10, 0x1, -R3.reuse ;  /* 0x000000010a0ad824 */ /* 0x100fe200078e0a03 */
[----:B------:R-:W-:Y:S01]  /*1290*/  IABS R16, R15 ;  /* 0x0000000f00107213 */ /* 0x000fe20000000000 */
[----:B------:R-:W-:Y:S01]  /*12a0*/  @!P3 IMAD.MOV R8, RZ, RZ, -R8 ;  /* 0x000000ffff08b224 */ /* 0x000fe200078e0a08 */
[----:B------:R-:W-:Y:S01]  /*12b0*/  ISETP.GE.AND P3, PT, R17, RZ, PT ;  /* 0x000000ff1100720c */ /* 0x000fe20003f66270 */
[----:B------:R-:W-:Y:S01]  /*12c0*/  IMAD R2, R2, UR4, RZ ;  /* 0x0000000402027c24 */ /* 0x000fe2000f8e02ff */
[----:B------:R-:W-:Y:S01]  /*12d0*/  LOP3.LUT R17, R4, 0xd4, RZ, 0xfc, !PT ;  /* 0x000000d404117812 */ /* 0x000fe200078efcff */
[----:B------:R-:W-:Y:S01]  /*12e0*/  IMAD.HI.U32 R14, R5, R16, RZ ;  /* 0x00000010050e7227 */ /* 0x000fe200078e00ff */
[----:B------:R-:W-:Y:S01]  /*12f0*/  ISETP.GT.U32.AND P5, PT, R3, R10, PT ;  /* 0x0000000a0300720c */ /* 0x000fe20003fa4070 */
[----:B------:R-:W-:Y:S01]  /*1300*/  UIADD3 UR4, UR12, 0x4000, URZ ;  /* 0x000040000c047890 */ /* 0x000fe2000fffe03f */
[----:B------:R-:W-:Y:S01]  /*1310*/  IABS R18, R17 ;  /* 0x0000001100127213 */ /* 0x000fe20000000000 */
[--C-:B------:R-:W-:Y:S01]  /*1320*/  @!P0 IMAD.IADD R12, R12, 0x1, -R3.reuse ;  /* 0x000000010c0c8824 */ /* 0x100fe200078e0a03 */
[C---:B------:R-:W-:Y:S01]  /*1330*/  LOP3.LUT R37, R4.reuse, 0x94, RZ, 0xfc, !PT ;  /* 0x0000009404257812 */ /* 0x040fe200078efcff */
[----:B------:R-:W-:Y:S01]  /*1340*/  IMAD.MOV R14, RZ, RZ, -R14 ;  /* 0x000000ffff0e7224 */ /* 0x000fe200078e0a0e */
[C---:B------:R-:W-:Y:S01]  /*1350*/  LOP3.LUT R39, R4.reuse, 0x8c, RZ, 0xfc, !PT ;  /* 0x0000008c04277812 */ /* 0x040fe200078efcff */
[--C-:B------:R-:W-:Y:S01]  /*1360*/  @!P1 IMAD.IADD R11, R11, 0x1, -R3.reuse ;  /* 0x000000010b0b9824 */ /* 0x100fe200078e0a03 */
[----:B------:R-:W-:Y:S01]  /*1370*/  ISETP.GE.AND P1, PT, R15, RZ, PT ;  /* 0x000000ff0f00720c */ /* 0x000fe20003f26270 */
[--C-:B------:R-:W-:Y:S01]  /*1380*/  @!P6 IMAD.IADD R13, R13, 0x1, -R3.reuse ;  /* 0x000000010d0de824 */ /* 0x100fe200078e0a03 */
[C---:B------:R-:W-:Y:S01]  /*1390*/  ISETP.GT.U32.AND P6, PT, R3.reuse, R12, PT ;  /* 0x0000000c0300720c */ /* 0x040fe20003fc4070 */
[C---:B------:R-:W-:Y:S01]  /*13a0*/  IMAD R15, R3.reuse, R14, R16 ;  /* 0x0000000e030f7224 */ /* 0x040fe200078e0210 */
[----:B------:R-:W-:Y:S01]  /*13b0*/  ISETP.GT.U32.AND P0, PT, R3, R11, PT ;  /* 0x0000000b0300720c */ /* 0x000fe20003f04070 */
[----:B------:R-:W-:Y:S01]  /*13c0*/  IMAD.HI.U32 R14, R5, R18, RZ ;  /* 0x00000012050e7227 */ /* 0x000fe200078e00ff */
[----:B------:R-:W-:Y:S01]  /*13d0*/  IABS R36, R39 ;  /* 0x0000002700247213 */ /* 0x000fe20000000000 */
[----:B------:R-:W-:Y:S01]  /*13e0*/  USHF.R.U32.HI UR13, URZ, 0x4, UR4 ;  /* 0x000000043f0d7899 */ /* 0x000fe20008011604 */
[C---:B------:R-:W-:Y:S01]  /*13f0*/  LOP3.LUT R38, R4.reuse, 0x90, RZ, 0xfc, !PT ;  /* 0x0000009004267812 */ /* 0x040fe200078efcff */
[----:B------:R-:W-:Y:S01]  /*1400*/  IMAD.MOV R14, RZ, RZ, -R14 ;  /* 0x000000ffff0e7224 */ /* 0x000fe200078e0a0e */
[----:B------:R-:W-:Y:S01]  /*1410*/  LOP3.LUT R45, R4, 0x6c, RZ, 0xfc, !PT ;  /* 0x0000006c042d7812 */ /* 0x000fe200078efcff */
[--C-:B------:R-:W-:Y:S01]  /*1420*/  @!P5 IMAD.IADD R10, R10, 0x1, -R3.reuse ;  /* 0x000000010a0ad824 */ /* 0x100fe200078e0a03 */
[----:B------:R-:W-:Y:S01]  /*1430*/  ISETP.GE.AND P5, PT, R19, RZ, PT ;  /* 0x000000ff1300720c */ /* 0x000fe20003fa6270 */
[C---:B------:R-:W-:Y:S01]  /*1440*/  IMAD R16, R3.reuse, R14, R18 ;  /* 0x0000000e03107224 */ /* 0x040fe200078e0212 */
[----:B------:R-:W-:Y:S01]  /*1450*/  LOP3.LUT R19, R4, 0xd0, RZ, 0xfc, !PT ;  /* 0x000000d004137812 */ /* 0x000fe200078efcff */
[----:B------:R-:W-:Y:S01]  /*1460*/  @!P2 IMAD.MOV R10, RZ, RZ, -R10 ;  /* 0x000000ffff0aa224 */ /* 0x000fe200078e0a0a */
[C---:B------:R-:W-:Y:S01]  /*1470*/  ISETP.GT.U32.AND P2, PT, R3.reuse, R13, PT ;  /* 0x0000000d0300720c */ /* 0x040fe20003f44070 */
[--C-:B------:R-:W-:Y:S01]  /*1480*/  @!P6 IMAD.IADD R12, R12, 0x1, -R3.reuse ;  /* 0x000000010c0ce824 */ /* 0x100fe200078e0a03 */
[----:B------:R-:W-:Y:S01]  /*1490*/  ISETP.GT.U32.AND P6, PT, R3, R16, PT ;  /* 0x000000100300720c */ /* 0x000fe20003fc4070 */
[--C-:B------:R-:W-:Y:S01]  /*14a0*/  @!P0 IMAD.IADD R11, R11, 0x1, -R3.reuse ;  /* 0x000000010b0b8824 */ /* 0x100fe200078e0a03 */
[----:B------:R-:W-:Y:S01]  /*14b0*/  ISETP.GT.U32.AND P0, PT, R3, R15, PT ;  /* 0x0000000f0300720c */ /* 0x000fe20003f04070 */
[C---:B------:R-:W-:Y:S01]  /*14c0*/  IMAD.HI.U32 R18, R5.reuse, R24, RZ ;  /* 0x0000001805127227 */ /* 0x040fe200078e00ff */
[----:B------:R-:W-:Y:S01]  /*14d0*/  IABS R20, R19 ;  /* 0x0000001300147213 */ /* 0x000fe20000000000 */
[----:B------:R-:W-:Y:S01]  /*14e0*/  USGXT.U32 UR13, UR13, 0xe ;  /* 0x0000000e0d0d789a */ /* 0x000fe20008000000 */
[----:B------:R-:W-:Y:S01]  /*14f0*/  IABS R34, R38 ;  /* 0x0000002600227213 */ /* 0x000fe20000000000 */
[----:B------:R-:W-:Y:S01]  /*1500*/  @!P3 IMAD.MOV R12, RZ, RZ, -R12 ;  /* 0x000000ffff0cb224 */ /* 0x000fe200078e0a0c */
[C---:B------:R-:W-:Y:S01]  /*1510*/  LOP3.LUT R47, R4.reuse, 0x68, RZ, 0xfc, !PT ;  /* 0x00000068042f7812 */ /* 0x040fe200078efcff */
[----:B------:R-:W-:Y:S01]  /*1520*/  IMAD.HI.U32 R14, R5, R20, RZ ;  /* 0x00000014050e7227 */ /* 0x000fe200078e00ff */
[C---:B------:R-:W-:Y:S01]  /*1530*/  LOP3.LUT R48, R4.reuse, 0x64, RZ, 0xfc, !PT ;  /* 0x0000006404307812 */ /* 0x040fe200078efcff */
[----:B------:R-:W-:Y:S01]  /*1540*/  UIADD3 UR8, UP0, UR13, 0x80, URZ ;  /* 0x000000800d087890 */ /* 0x000fe2000ff1e03f */
[----:B------:R-:W-:Y:S01]  /*1550*/  LOP3.LUT R49, R4, 0x60, RZ, 0xfc, !PT ;  /* 0x0000006004317812 */ /* 0x000fe200078efcff */
[--C-:B------:R-:W-:Y:S01]  /*1560*/  @!P2 IMAD.IADD R13, R13, 0x1, -R3.reuse ;  /* 0x000000010d0da824 */ /* 0x100fe200078e0a03 */
[----:B------:R-:W-:Y:S01]  /*1570*/  ISETP.GE.AND P2, PT, R17, RZ, PT ;  /* 0x000000ff1100720c */ /* 0x000fe20003f46270 */
[----:B------:R-:W-:Y:S01]  /*1580*/  @!P6 IMAD.IADD R16, R16, 0x1, -R3 ;  /* 0x000000011010e824 */ /* 0x000fe200078e0a03 */
[----:B------:R-:W-:Y:S01]  /*1590*/  IABS R43, R48 ;  /* 0x00000030002b7213 */ /* 0x000fe20000000000 */
[----:B------:R-:W-:Y:S01]  /*15a0*/  IMAD.HI.U32 R17, R5, R22, RZ ;  /* 0x0000001605117227 */ /* 0x000fe200078e00ff */
[----:B------:R-:W-:-:S02]  /*15b0*/  LOP3.LUT R50, R4, 0x58, RZ, 0xfc, !PT ;  /* 0x0000005804327812 */ /* 0x000fc400078efcff */
[----:B------:R-:W-:Y:S01]  /*15c0*/  ISETP.GT.U32.AND P6, PT, R3, R16, PT ;  /* 0x000000100300720c */ /* 0x000fe20003fc4070 */
[----:B------:R-:W-:Y:S01]  /*15d0*/  IMAD.MOV R14, RZ, RZ, -R14 ;  /* 0x000000ffff0e7224 */ /* 0x000fe200078e0a0e */
[----:B------:R-:W-:Y:S01]  /*15e0*/  IABS R46, R50 ;  /* 0x00000032002e7213 */ /* 0x000fe20000000000 */
[----:B------:R-:W-:Y:S01]  /*15f0*/  @!P0 IMAD.IADD R15, R15, 0x1, -R3 ;  /* 0x000000010f0f8824 */ /* 0x000fe200078e0a03 */
[----:B------:R-:W-:Y:S01]  /*1600*/  ISETP.GE.AND P0, PT, R19, RZ, PT ;  /* 0x000000ff1300720c */ /* 0x000fe20003f06270 */
[----:B------:R-:W-:Y:S01]  /*1610*/  IMAD.MOV R19, RZ, RZ, -R17 ;  /* 0x000000ffff137224 */ /* 0x000fe200078e0a11 */
[C---:B------:R-:W-:Y:S01]  /*1620*/  LOP3.LUT R51, R4.reuse, 0x4c, RZ, 0xfc, !PT ;  /* 0x0000004c04337812 */ /* 0x040fe200078efcff */
[C---:B------:R-:W-:Y:S01]  /*1630*/  IMAD R17, R3.reuse, R14, R20 ;  /* 0x0000000e03117224 */ /* 0x040fe200078e0214 */
[----:B------:R-:W-:Y:S01]  /*1640*/  IABS R20, R25 ;  /* 0x0000001900147213 */ /* 0x000fe20000000000 */
[----:B------:R-:W-:Y:S01]  /*1650*/  IMAD.MOV R14, RZ, RZ, -R18 ;  /* 0x000000ffff0e7224 */ /* 0x000fe200078e0a12 */
[----:B------:R-:W-:Y:S01]  /*1660*/  LOP3.LUT R53, R4, 0x48, RZ, 0xfc, !PT ;  /* 0x0000004804357812 */ /* 0x000fe200078efcff */
[C---:B------:R-:W-:Y:S01]  /*1670*/  IMAD R18, R3.reuse, R19, R22 ;  /* 0x0000001303127224 */ /* 0x040fe200078e0216 */
[C---:B------:R-:W-:Y:S01]  /*1680*/  ISETP.GT.U32.AND P3, PT, R3.reuse, R17, PT ;  /* 0x000000110300720c */ /* 0x040fe20003f64070 */
[C---:B------:R-:W-:Y:S01]  /*1690*/  IMAD R19, R3.reuse, R14, R24 ;  /* 0x0000000e03137224 */ /* 0x040fe200078e0218 */
[----:B------:R-:W-:Y:S01]  /*16a0*/  IABS R22, R27 ;  /* 0x0000001b00167213 */ /* 0x000fe20000000000 */
[----:B------:R-:W-:Y:S01]  /*16b0*/  @!P5 IMAD.MOV R13, RZ, RZ, -R13 ;  /* 0x000000ffff0dd224 */ /* 0x000fe200078e0a0d */
[C---:B------:R-:W-:Y:S01]  /*16c0*/  ISETP.GT.U32.AND P5, PT, R3.reuse, R18, PT ;  /* 0x000000120300720c */ /* 0x040fe20003fa4070 */
[----:B------:R-:W-:Y:S01]  /*16d0*/  @!P4 IMAD.MOV R11, RZ, RZ, -R11 ;  /* 0x000000ffff0bc224 */ /* 0x000fe200078e0a0b */
[C---:B------:R-:W-:Y:S01]  /*16e0*/  ISETP.GT.U32.AND P4, PT, R3.reuse, R15, PT ;  /* 0x0000000f0300720c */ /* 0x040fe20003f84070 */
[----:B------:R-:W-:Y:S01]  /*16f0*/  @!P6 IMAD.IADD R16, R16, 0x1, -R3 ;  /* 0x000000011010e824 */ /* 0x000fe200078e0a03 */
[----:B------:R-:W-:Y:S01]  /*1700*/  ISETP.GT.U32.AND P6, PT, R3, R19, PT ;  /* 0x000000130300720c */ /* 0x000fe20003fc4070 */
[----:B------:R-:W-:Y:S01]  /*1710*/  IMAD.HI.U32 R14, R5, R20, RZ ;  /* 0x00000014050e7227 */ /* 0x000fe200078e00ff */
[----:B------:R-:W-:-:S02]  /*1720*/  IABS R24, R28 ;  /* 0x0000001c00187213 */ /* 0x000fc40000000000 */
[----:B------:R-:W-:Y:S01]  /*1730*/  LOP3.LUT R54, R4, 0x44, RZ, 0xfc, !PT ;  /* 0x0000004404367812 */ /* 0x000fe200078efcff */
[--C-:B------:R-:W-:Y:S01]  /*1740*/  @!P3 IMAD.IADD R17, R17, 0x1, -R3.reuse ;  /* 0x000000011111b824 */ /* 0x100fe200078e0a03 */
[----:B------:R-:W-:Y:S01]  /*1750*/  ISETP.GE.AND P3, PT, R23, RZ, PT ;  /* 0x000000ff1700720c */ /* 0x000fe20003f66270 */
[----:B------:R-:W-:Y:S01]  /*1760*/  @!P2 IMAD.MOV R16, RZ, RZ, -R16 ;  /* 0x000000ffff10a224 */ /* 0x000fe200078e0a10 */
[----:B------:R-:W-:Y:S01]  /*1770*/  IABS R23, R30 ;  /* 0x0000001e00177213 */ /* 0x000fe20000000000 */
[--C-:B------:R-:W-:Y:S01]  /*1780*/  @!P5 IMAD.IADD R18, R18, 0x1, -R3.reuse ;  /* 0x000000011212d824 */ /* 0x100fe200078e0a03 */
[----:B------:R-:W-:Y:S01]  /*1790*/  ISETP.GT.U32.AND P5, PT, R3, R17, PT ;  /* 0x000000110300720c */ /* 0x000fe20003fa4070 */
[--C-:B------:R-:W-:Y:S01]  /*17a0*/  @!P4 IMAD.IADD R15, R15, 0x1, -R3.reuse ;  /* 0x000000010f0fc824 */ /* 0x100fe200078e0a03 */
[----:B------:R-:W-:Y:S01]  /*17b0*/  ISETP.GE.AND P4, PT, R21, RZ, PT ;  /* 0x000000ff1500720c */ /* 0x000fe20003f86270 */
[----:B------:R-:W-:Y:S01]  /*17c0*/  @!P6 IMAD.IADD R19, R19, 0x1, -R3 ;  /* 0x000000011313e824 */ /* 0x000fe200078e0a03 */
[----:B------:R-:W-:Y:S01]  /*17d0*/  ISETP.GT.U32.AND P6, PT, R3, R18, PT ;  /* 0x000000120300720c */ /* 0x000fe20003fc4070 */
[----:B------:R-:W-:Y:S01]  /*17e0*/  IMAD.MOV R21, RZ, RZ, -R14 ;  /* 0x000000ffff157224 */ /* 0x000fe200078e0a0e */
[C---:B------:R-:W-:Y:S01]  /*17f0*/  LOP3.LUT R55, R4.reuse, 0x40, RZ, 0xfc, !PT ;  /* 0x0000004004377812 */ /* 0x040fe200078efcff */
[----:B------:R-:W-:Y:S01]  /*1800*/  IMAD.HI.U32 R14, R5, R22, RZ ;  /* 0x00000016050e7227 */ /* 0x000fe200078e00ff */
[----:B------:R-:W-:-:S02]  /*1810*/  LOP3.LUT R57, R4, 0x24, RZ, 0xfc, !PT ;  /* 0x0000002404397812 */ /* 0x000fc400078efcff */
[----:B------:R-:W-:Y:S01]  /*1820*/  IABS R52, R55 ;  /* 0x0000003700347213 */ /* 0x000fe20000000000 */
[----:B------:R-:W-:Y:S01]  /*1830*/  IMAD R20, R3, R21, R20 ;  /* 0x0000001503147224 */ /* 0x000fe200078e0214 */
[----:B------:R-:W-:Y:S01]  /*1840*/  IABS R66, R57 ;  /* 0x0000003900427213 */ /* 0x000fe20000000000 */
[----:B------:R-:W-:Y:S01]  /*1850*/  IMAD.MOV R14, RZ, RZ, -R14 ;  /* 0x000000ffff0e7224 */ /* 0x000fe200078e0a0e */
[----:B------:R-:W-:Y:S01]  /*1860*/  LOP3.LUT R59, R4, 0x20, RZ, 0xfc, !PT ;  /* 0x00000020043b7812 */ /* 0x000fe200078efcff */
[--C-:B------:R-:W-:Y:S01]  /*1870*/  @!P5 IMAD.IADD R17, R17, 0x1, -R3.reuse ;  /* 0x000000011111d824 */ /* 0x100fe200078e0a03 */
[C---:B------:R-:W-:Y:S01]  /*1880*/  ISETP.GT.U32.AND P5, PT, R3.reuse, R20, PT ;  /* 0x000000140300720c */ /* 0x040fe20003fa4070 */
[----:B------:R-:W-:Y:S01]  /*1890*/  IMAD R21, R3, R14, R22 ;  /* 0x0000000e03157224 */ /* 0x000fe200078e0216 */
[----:B------:R-:W-:Y:S01]  /*18a0*/  IABS R70, R59 ;  /* 0x0000003b00467213 */ /* 0x000fe20000000000 */
[----:B------:R-:W-:Y:S01]  /*18b0*/  @!P6 IMAD.IADD R18, R18, 0x1, -R3 ;  /* 0x000000011212e824 */ /* 0x000fe200078e0a03 */
[----:B------:R-:W-:Y:S01]  /*18c0*/  LOP3.LUT R63, R4, 0x4, RZ, 0xfc, !PT ;  /* 0x00000004043f7812 */ /* 0x000fe200078efcff */
[----:B------:R-:W-:Y:S01]  /*18d0*/  IMAD.HI.U32 R14, R5, R24, RZ ;  /* 0x00000018050e7227 */ /* 0x000fe200078e00ff */
[----:B------:R-:W-:-:S02]  /*18e0*/  ISETP.GT.U32.AND P6, PT, R3, R21, PT ;  /* 0x000000150300720c */ /* 0x000fc40003fc4070 */
[----:B------:R-:W-:Y:S01]  /*18f0*/  IABS R94, R63 ;  /* 0x0000003f005e7213 */ /* 0x000fe20000000000 */
[----:B------:R-:W-:Y:S01]  /*1900*/  IMAD.MOV R22, RZ, RZ, -R14 ;  /* 0x000000ffff167224 */ /* 0x000fe200078e0a0e */
[----:B------:R-:W-:Y:S01]  /*1910*/  IABS R98, R4 ;  /* 0x0000000400627213 */ /* 0x000fe20000000000 */
[----:B------:R-:W-:Y:S01]  /*1920*/  IMAD.HI.U32 R14, R5, R26, RZ ;  /* 0x0000001a050e7227 */ /* 0x000fe200078e00ff */
[----:B------:R-:W-:-:S03]  /*1930*/  SHF.R.S32.HI R196, RZ, 0x5, R196 ;  /* 0x00000005ffc47819 */ /* 0x000fc600000114c4 */
        /* <DEDUP_REMOVED lines=8> */
[----:B------:R-:W-:Y:S01]  /*19c0*/  IMAD.MOV.U32 R24, RZ, RZ, R23 ;  /* 0x000000ffff187224 */ /* 0x000fe200078e0017 */
[----:B------:R-:W-:Y:S01]  /*19d0*/  ISETP.GT.U32.AND P2, PT, R3, R22, PT ;  /* 0x000000160300720c */ /* 0x000fe20003f44070 */
[----:B------:R-:W-:-:S02]  /*19e0*/  IMAD.MOV R23, RZ, RZ, -R14 ;  /* 0x000000ffff177224 */ /* 0x000fc400078e0a0e */
[----:B------:R-:W-:Y:S01]  /*19f0*/  @!P0 IMAD.MOV R17, RZ, RZ, -R17 ;  /* 0x000000ffff118224 */ /* 0x000fe200078e0a11 */
[C---:B------:R-:W-:Y:S01]  /*1a00*/  ISETP.GT.U32.AND P0, PT, R3.reuse, R21, PT ;  /* 0x000000150300720c */ /* 0x040fe20003f04070 */
[----:B------:R-:W-:Y:S02]  /*1a10*/  IMAD R23, R3, R23, R26 ;  /* 0x0000001703177224 */ /* 0x000fe400078e021a */
[----:B------:R-:W-:-:S04]  /*1a20*/  IMAD.HI.U32 R14, R5, R24, RZ ;  /* 0x00000018050e7227 */ /* 0x000fc800078e00ff */
[--C-:B------:R-:W-:Y:S01]  /*1a30*/  @!P6 IMAD.IADD R20, R20, 0x1, -R3.reuse ;  /* 0x000000011414e824 */ /* 0x100fe200078e0a03 */
[----:B------:R-:W-:Y:S01]  /*1a40*/  ISETP.GT.U32.AND P6, PT, R3, R23, PT ;  /* 0x000000170300720c */ /* 0x000fe20003fc4070 */
[--C-:B------:R-:W-:Y:S01]  /*1a50*/  @!P1 IMAD.IADD R19, R19, 0x1, -R3.reuse ;  /* 0x0000000113139824 */ /* 0x100fe200078e0a03 */
[----:B------:R-:W-:Y:S01]  /*1a60*/  ISETP.GE.AND P1, PT, R25, RZ, PT ;  /* 0x000000ff1900720c */ /* 0x000fe20003f26270 */
[--C-:B------:R-:W-:Y:S01]  /*1a70*/  @!P2 IMAD.IADD R22, R22, 0x1, -R3.reuse ;  /* 0x000000011616a824 */ /* 0x100fe200078e0a03 */
[----:B------:R-:W-:Y:S01]  /*1a80*/  LOP3.LUT R25, R4, 0xac, RZ, 0xfc, !PT ;  /* 0x000000ac04197812 */ /* 0x000fe200078efcff */
[----:B------:R-:W-:Y:S02]  /*1a90*/  IMAD.MOV R14, RZ, RZ, -R14 ;  /* 0x000000ffff0e7224 */ /* 0x000fe400078e0a0e */
[----:B------:R-:W-:Y:S01]  /*1aa0*/  @!P0 IMAD.IADD R21, R21, 0x1, -R3 ;  /* 0x0000000115158824 */ /* 0x000fe200078e0a03 */
[----:B------:R-:W-:Y:S01]  /*1ab0*/  IABS R26, R25 ;  /* 0x00000019001a7213 */ /* 0x000fe20000000000 */
[----:B------:R-:W-:Y:S01]  /*1ac0*/  IMAD R24, R3, R14, R24 ;  /* 0x0000000e03187224 */ /* 0x000fe200078e0218 */
[----:B------:R-:W-:Y:S01]  /*1ad0*/  ISETP.GE.AND P2, PT, R25, RZ, PT ;  /* 0x000000ff1900720c */ /* 0x000fe20003f46270 */
[----:B------:R-:W-:Y:S01]  /*1ae0*/  @!P5 IMAD.MOV R21, RZ, RZ, -R21 ;  /* 0x000000ffff15d224 */ /* 0x000fe200078e0a15 */
[----:B------:R-:W-:Y:S01]  /*1af0*/  ISETP.GE.AND P0, PT, R30, RZ, PT ;  /* 0x000000ff1e00720c */ /* 0x000fe20003f06270 */
[----:B------:R-:W-:Y:S01]  /*1b00*/  @!P6 IMAD.IADD R23, R23, 0x1, -R3 ;  /* 0x000000011717e824 */ /* 0x000fe200078e0a03 */
[----:B------:R-:W-:Y:S01]  /*1b10*/  ISETP.GT.U32.AND P6, PT, R3, R22, PT ;  /* 0x000000160300720c */ /* 0x000fe20003fc4070 */
[----:B------:R-:W-:Y:S01]  /*1b20*/  IMAD.HI.U32 R14, R5, R26, RZ ;  /* 0x0000001a050e7227 */ /* 0x000fe200078e00ff */
[----:B------:R-:W-:-:S02]  /*1b30*/  ISETP.GT.U32.AND P5, PT, R3, R24, PT ;  /* 0x000000180300720c */ /* 0x000fc40003fa4070 */
[----:B------:R-:W-:Y:S01]  /*1b40*/  IABS R30, R31 ;  /* 0x0000001f001e7213 */ /* 0x000fe20000000000 */
[----:B------:R-:W-:Y:S02]  /*1b50*/  IMAD.MOV R14, RZ, RZ, -R14 ;  /* 0x000000ffff0e7224 */ /* 0x000fe400078e0a0e */
[----:B------:R-:W-:Y:S01]  /*1b60*/  @!P4 IMAD.MOV R18, RZ, RZ, -R18 ;  /* 0x000000ffff12c224 */ /* 0x000fe200078e0a12 */
[----:B------:R-:W-:Y:S01]  /*1b70*/  ISETP.GE.AND P4, PT, R28, RZ, PT ;  /* 0x000000ff1c00720c */ /* 0x000fe20003f86270 */
[C---:B------:R-:W-:Y:S01]  /*1b80*/  IMAD R25, R3.reuse, R14, R26 ;  /* 0x0000000e03197224 */ /* 0x040fe200078e021a */
[----:B------:R-:W-:Y:S01]  /*1b90*/  IABS R28, R27 ;  /* 0x0000001b001c7213 */ /* 0x000fe20000000000 */
[----:B------:R-:W-:Y:S01]  /*1ba0*/  @!P1 IMAD.MOV R20, RZ, RZ, -R20 ;  /* 0x000000ffff149224 */ /* 0x000fe200078e0a14 */
[C---:B------:R-:W-:Y:S01]  /*1bb0*/  ISETP.GT.U32.AND P1, PT, R3.reuse, R23, PT ;  /* 0x000000170300720c */ /* 0x040fe20003f24070 */
[----:B------:R-:W-:Y:S01]  /*1bc0*/  @!P6 IMAD.IADD R22, R22, 0x1, -R3 ;  /* 0x000000011616e824 */ /* 0x000fe200078e0a03 */
[----:B------:R-:W-:Y:S01]  /*1bd0*/  ISETP.GT.U32.AND P6, PT, R3, R25, PT ;  /* 0x000000190300720c */ /* 0x000fe20003fc4070 */
[----:B------:R-:W-:Y:S01]  /*1be0*/  @!P3 IMAD.MOV R19, RZ, RZ, -R19 ;  /* 0x000000ffff13b224 */ /* 0x000fe200078e0a13 */
[----:B------:R-:W-:Y:S01]  /*1bf0*/  ISETP.GE.AND P3, PT, R29, RZ, PT ;  /* 0x000000ff1d00720c */ /* 0x000fe20003f66270 */
[----:B------:R-:W-:Y:S01]  /*1c00*/  @!P5 IMAD.IADD R24, R24, 0x1, -R3 ;  /* 0x000000011818d824 */ /* 0x000fe200078e0a03 */
[----:B------:R-:W-:Y:S01]  /*1c10*/  ISETP.GE.AND P5, PT, R31, RZ, PT ;  /* 0x000000ff1f00720c */ /* 0x000fe20003fa6270 */
[----:B------:R-:W-:-:S04]  /*1c20*/  IMAD.HI.U32 R14, R5, R28, RZ ;  /* 0x0000001c050e7227 */ /* 0x000fc800078e00ff */
[----:B------:R-:W-:Y:S01]  /*1c30*/  @!P4 IMAD.MOV R22, RZ, RZ, -R22 ;  /* 0x000000ffff16c224 */ /* 0x000fe200078e0a16 */
[----:B------:R-:W-:Y:S01]  /*1c40*/  ISETP.GT.U32.AND P4, PT, R3, R24, PT ;  /* 0x000000180300720c */ /* 0x000fe20003f84070 */
[--C-:B------:R-:W-:Y:S01]  /*1c50*/  @!P1 IMAD.IADD R23, R23, 0x1, -R3.reuse ;  /* 0x0000000117179824 */ /* 0x100fe200078e0a03 */
[----:B------:R-:W-:Y:S01]  /*1c60*/  ISETP.GE.AND P1, PT, R27, RZ, PT ;  /* 0x000000ff1b00720c */ /* 0x000fe20003f26270 */
[----:B------:R-:W-:Y:S02]  /*1c70*/  @!P6 IMAD.IADD R25, R25, 0x1, -R3 ;  /* 0x000000011919e824 */ /* 0x000fe400078e0a03 */
[----:B------:R-:W-:-:S03]  /*1c80*/  IMAD.HI.U32 R26, R5, R30, RZ ;  /* 0x0000001e051a7227 */ /* 0x000fc600078e00ff */
[----:B------:R-:W-:Y:S01]  /*1c90*/  ISETP.GT.U32.AND P6, PT, R3, R25, PT ;  /* 0x000000190300720c */ /* 0x000fe20003fc4070 */
[----:B------:R-:W-:Y:S02]  /*1ca0*/  IMAD.MOV R27, RZ, RZ, -R14 ;  /* 0x000000ffff1b7224 */ /* 0x000fe400078e0a0e */
[----:B------:R-:W-:Y:S02]  /*1cb0*/  IMAD.MOV R29, RZ, RZ, -R26 ;  /* 0x000000ffff1d7224 */ /* 0x000fe400078e0a1a */
[----:B------:R-:W-:-:S04]  /*1cc0*/  IMAD.HI.U32 R14, R5, R32, RZ ;  /* 0x00000020050e7227 */ /* 0x000fc800078e00ff */
[C---:B------:R-:W-:Y:S02]  /*1cd0*/  IMAD R26, R3.reuse, R27, R28 ;  /* 0x0000001b031a7224 */ /* 0x040fe400078e021c */
[----:B------:R-:W-:Y:S02]  /*1ce0*/  IMAD.MOV R14, RZ, RZ, -R14 ;  /* 0x000000ffff0e7224 */ /* 0x000fe400078e0a0e */
[C---:B------:R-:W-:Y:S01]  /*1cf0*/  IMAD R27, R3.reuse, R29, R30 ;  /* 0x0000001d031b7224 */ /* 0x040fe200078e021e */
[----:B------:R-:W-:Y:S01]  /*1d00*/  IABS R30, R35 ;  /* 0x00000023001e7213 */ /* 0x000fe20000000000 */
[----:B------:R-:W-:Y:S01]  /*1d10*/  @!P3 IMAD.MOV R23, RZ, RZ, -R23 ;  /* 0x000000ffff17b224 */ /* 0x000fe200078e0a17 */
[C---:B------:R-:W-:Y:S01]  /*1d20*/  ISETP.GT.U32.AND P3, PT, R3.reuse, R26, PT ;  /* 0x0000001a0300720c */ /* 0x040fe20003f64070 */
[C---:B------:R-:W-:Y:S01]  /*1d30*/  IMAD R28, R3.reuse, R14, R32 ;  /* 0x0000000e031c7224 */ /* 0x040fe200078e0220 */
[----:B------:R-:W-:Y:S01]  /*1d40*/  IABS R32, R37 ;  /* 0x0000002500207213 */ /* 0x000fe20000000000 */
[--C-:B------:R-:W-:Y:S01]  /*1d50*/  @!P4 IMAD.IADD R24, R24, 0x1, -R3.reuse ;  /* 0x000000011818c824 */ /* 0x100fe200078e0a03 */
[----:B------:R-:W-:Y:S01]  /*1d60*/  ISETP.GT.U32.AND P4, PT, R3, R27, PT ;  /* 0x0000001b0300720c */ /* 0x000fe20003f84070 */
[----:B------:R-:W-:Y:S01]  /*1d70*/  @!P6 IMAD.IADD R25, R25, 0x1, -R3 ;  /* 0x000000011919e824 */ /* 0x000fe200078e0a03 */
[----:B------:R-:W-:Y:S01]  /*1d80*/  ISETP.GT.U32.AND P6, PT, R3, R28, PT ;  /* 0x0000001c0300720c */ /* 0x000fe20003fc4070 */
[----:B------:R-:W-:-:S04]  /*1d90*/  IMAD.HI.U32 R14, R5, R30, RZ ;  /* 0x0000001e050e7227 */ /* 0x000fc800078e00ff */
[----:B------:R-:W-:-:S04]  /*1da0*/  IMAD.HI.U32 R29, R5, R32, RZ ;  /* 0x00000020051d7227 */ /* 0x000fc800078e00ff */
[--C-:B------:R-:W-:Y:S01]  /*1db0*/  @!P3 IMAD.IADD R26, R26, 0x1, -R3.reuse ;  /* 0x000000011a1ab824 */ /* 0x100fe200078e0a03 */
[----:B------:R-:W-:Y:S01]  /*1dc0*/  ISETP.GE.AND P3, PT, R33, RZ, PT ;  /* 0x000000ff2100720c */ /* 0x000fe20003f66270 */
[--C-:B------:R-:W-:Y:S02]  /*1dd0*/  @!P4 IMAD.IADD R27, R27, 0x1, -R3.reuse ;  /* 0x000000011b1bc824 */ /* 0x100fe400078e0a03 */
[----:B------:R-:W-:Y:S01]  /*1de0*/  @!P6 IMAD.IADD R28, R28, 0x1, -R3 ;  /* 0x000000011c1ce824 */ /* 0x000fe200078e0a03 */
[C---:B------:R-:W-:Y:S01]  /*1df0*/  ISETP.GT.U32.AND P4, PT, R3.reuse, R26, PT ;  /* 0x0000001a0300720c */ /* 0x040fe20003f84070 */
[----:B------:R-:W-:Y:S01]  /*1e00*/  IMAD.MOV R14, RZ, RZ, -R14 ;  /* 0x000000ffff0e7224 */ /* 0x000fe200078e0a0e */
[C---:B------:R-:W-:Y:S01]  /*1e10*/  ISETP.GT.U32.AND P6, PT, R3.reuse, R27, PT ;  /* 0x0000001b0300720c */ /* 0x040fe20003fc4070 */
[----:B------:R-:W-:Y:S02]  /*1e20*/  IMAD.MOV R31, RZ, RZ, -R29 ;  /* 0x000000ffff1f7224 */ /* 0x000fe400078e0a1d */
[----:B------:R-:W-:-:S02]  /*1e30*/  IMAD R29, R3, R14, R30 ;  /* 0x0000000e031d7224 */ /* 0x000fc400078e021e */
[----:B------:R-:W-:Y:S02]  /*1e40*/  IMAD R30, R3, R31, R32 ;  /* 0x0000001f031e7224 */ /* 0x000fe400078e0220 */
[----:B------:R-:W-:-:S04]  /*1e50*/  IMAD.HI.U32 R31, R5, R36, RZ ;  /* 0x00000024051f7227 */ /* 0x000fc800078e00ff */
[--C-:B------:R-:W-:Y:S01]  /*1e60*/  @!P4 IMAD.IADD R26, R26, 0x1, -R3.reuse ;  /* 0x000000011a1ac824 */ /* 0x100fe200078e0a03 */
[----:B------:R-:W-:Y:S01]  /*1e70*/  ISETP.GT.U32.AND P4, PT, R3, R29, PT ;  /* 0x0000001d0300720c */ /* 0x000fe20003f84070 */
[----:B------:R-:W-:Y:S01]  /*1e80*/  @!P6 IMAD.IADD R27, R27, 0x1, -R3 ;  /* 0x000000011b1be824 */ /* 0x000fe200078e0a03 */
[C---:B------:R-:W-:Y:S01]  /*1e90*/  ISETP.GT.U32.AND P6, PT, R3.reuse, R30, PT ;  /* 0x0000001e0300720c */ /* 0x040fe20003fc4070 */
[----:B------:R-:W-:Y:S02]  /*1ea0*/  IMAD.MOV R32, RZ, RZ, -R31 ;  /* 0x000000ffff207224 */ /* 0x000fe400078e0a1f */
[----:B------:R-:W-:Y:S01]  /*1eb0*/  @!P0 IMAD.MOV R24, RZ, RZ, -R24 ;  /* 0x000000ffff188224 */ /* 0x000fe200078e0a18 */
[----:B------:R-:W-:Y:S01]  /*1ec0*/  ISETP.GT.U32.AND P0, PT, R3, R28, PT ;  /* 0x0000001c0300720c */ /* 0x000fe20003f04070 */
[----:B------:R-:W-:Y:S01]  /*1ed0*/  @!P2 IMAD.MOV R25, RZ, RZ, -R25 ;  /* 0x000000ffff19a224 */ /* 0x000fe200078e0a19 */
[----:B------:R-:W-:Y:S01]  /*1ee0*/  ISETP.GE.AND P2, PT, R35, RZ, PT ;  /* 0x000000ff2300720c */ /* 0x000fe20003f46270 */
[----:B------:R-:W-:Y:S01]  /*1ef0*/  IMAD R32, R3, R32, R36 ;  /* 0x0000002003207224 */ /* 0x000fe200078e0224 */
[----:B------:R-:W-:Y:S01]  /*1f00*/  LOP3.LUT R35, R4, 0x88, RZ, 0xfc, !PT ;  /* 0x0000008804237812 */ /* 0x000fe200078efcff */
[----:B------:R-:W-:-:S03]  /*1f10*/  IMAD.HI.U32 R14, R5, R34, RZ ;  /* 0x00000022050e7227 */ /* 0x000fc600078e00ff */
[----:B------:R-:W-:Y:S01]  /*1f20*/  IABS R33, R35 ;  /* 0x0000002300217213 */ /* 0x000fe20000000000 */
[--C-:B------:R-:W-:Y:S02]  /*1f30*/  @!P4 IMAD.IADD R29, R29, 0x1, -R3.reuse ;  /* 0x000000011d1dc824 */ /* 0x100fe400078e0a03 */
[----:B------:R-:W-:Y:S02]  /*1f40*/  @!P6 IMAD.IADD R30, R30, 0x1, -R3 ;  /* 0x000000011e1ee824 */ /* 0x000fe400078e0a03 */
[----:B------:R-:W-:Y:S01]  /*1f50*/  @!P5 IMAD.MOV R27, RZ, RZ, -R27 ;  /* 0x000000ffff1bd224 */ /* 0x000fe200078e0a1b */
[C---:B------:R-:W-:Y:S01]  /*1f60*/  ISETP.GT.U32.AND P6, PT, R3.reuse, R29, PT ;  /* 0x0000001d0300720c */ /* 0x040fe20003fc4070 */
[----:B------:R-:W-:Y:S01]  /*1f70*/  IMAD.MOV R14, RZ, RZ, -R14 ;  /* 0x000000ffff0e7224 */ /* 0x000fe200078e0a0e */
[----:B------:R-:W-:Y:S01]  /*1f80*/  ISETP.GT.U32.AND P5, PT, R3, R32, PT ;  /* 0x000000200300720c */ /* 0x000fe20003fa4070 */
[----:B------:R-:W-:Y:S01]  /*1f90*/  @!P0 IMAD.IADD R28, R28, 0x1, -R3 ;  /* 0x000000011c1c8824 */ /* 0x000fe200078e0a03 */
[----:B------:R-:W-:Y:S01]  /*1fa0*/  ISETP.GE.AND P0, PT, R37, RZ, PT ;  /* 0x000000ff2500720c */ /* 0x000fe20003f06270 */
[----:B------:R-:W-:Y:S01]  /*1fb0*/  IMAD R31, R3, R14, R34 ;  /* 0x0000000e031f7224 */ /* 0x000fe200078e0222 */
[----:B------:R-:W-:Y:S01]  /*1fc0*/  LOP3.LUT R37, R4, 0x84, RZ, 0xfc, !PT ;  /* 0x0000008404257812 */ /* 0x000fe200078efcff */
[----:B------:R-:W-:-:S02]  /*1fd0*/  IMAD.MOV.U32 R34, RZ, RZ, R33 ;  /* 0x000000ffff227224 */ /* 0x000fc400078e0021 */
[----:B------:R-:W-:Y:S01]  /*1fe0*/  @!P1 IMAD.MOV R26, RZ, RZ, -R26 ;  /* 0x000000ffff1a9224 */ /* 0x000fe200078e0a1a */
[----:B------:R-:W-:Y:S01]  /*1ff0*/  ISETP.GT.U32.AND P1, PT, R3, R30, PT ;  /* 0x0000001e0300720c */ /* 0x000fe20003f24070 */
[----:B------:R-:W-:Y:S01]  /*2000*/  IMAD.HI.U32 R14, R5, R34, RZ ;  /* 0x00000022050e7227 */ /* 0x000fe200078e00ff */
[----:B------:R-:W-:Y:S02]  /*2010*/  IABS R36, R37 ;  /* 0x0000002500247213 */ /* 0x000fe40000000000 */
[----:B------:R-:W-:Y:S01]  /*2020*/  ISETP.GT.U32.AND P4, PT, R3, R31, PT ;  /* 0x0000001f0300720c */ /* 0x000fe20003f84070 */
[--C-:B------:R-:W-:Y:S01]  /*2030*/  @!P6 IMAD.IADD R29, R29, 0x1, -R3.reuse ;  /* 0x000000011d1de824 */ /* 0x100fe200078e0a03 */
[----:B------:R-:W-:Y:S01]  /*2040*/  ISETP.GE.AND P6, PT, R39, RZ, PT ;  /* 0x000000ff2700720c */ /* 0x000fe20003fc6270 */
[----:B------:R-:W-:Y:S01]  /*2050*/  @!P5 IMAD.IADD R32, R32, 0x1, -R3 ;  /* 0x000000012020d824 */ /* 0x000fe200078e0a03 */
[----:B------:R-:W-:Y:S01]  /*2060*/  ISETP.GE.AND P5, PT, R35, RZ, PT ;  /* 0x000000ff2300720c */ /* 0x000fe20003fa6270 */
[----:B------:R-:W-:Y:S01]  /*2070*/  IMAD.MOV R14, RZ, RZ, -R14 ;  /* 0x000000ffff0e7224 */ /* 0x000fe200078e0a0e */
[----:B------:R-:W-:Y:S01]  /*2080*/  LOP3.LUT R35, R4, 0x78, RZ, 0xfc, !PT ;  /* 0x0000007804237812 */ /* 0x000fe200078efcff */
[----:B------:R-:W-:Y:S01]  /*2090*/  @!P2 IMAD.MOV R29, RZ, RZ, -R29 ;  /* 0x000000ffff1da224 */ /* 0x000fe200078e0a1d */
[C---:B------:R-:W-:Y:S01]  /*20a0*/  ISETP.GT.U32.AND P2, PT, R3.reuse, R32, PT ;  /* 0x000000200300720c */ /* 0x040fe20003f44070 */
[----:B------:R-:W-:Y:S01]  /*20b0*/  IMAD R33, R3, R14, R34 ;  /* 0x0000000e03217224 */ /* 0x000fe200078e0222 */
[----:B------:R-:W-:Y:S01]  /*20c0*/  IABS R40, R35 ;  /* 0x0000002300287213 */ /* 0x000fe20000000000 */
[----:B------:R-:W-:-:S04]  /*20d0*/  IMAD.HI.U32 R14, R5, R36, RZ ;  /* 0x00000024050e7227 */ /* 0x000fc800078e00ff */
[----:B------:R-:W-:Y:S02]  /*20e0*/  IMAD.MOV R14, RZ, RZ, -R14 ;  /* 0x000000ffff0e7224 */ /* 0x000fe400078e0a0e */
[--C-:B------:R-:W-:Y:S01]  /*20f0*/  @!P1 IMAD.IADD R30, R30, 0x1, -R3.reuse ;  /* 0x000000011e1e9824 */ /* 0x100fe200078e0a03 */
[C---:B------:R-:W-:Y:S01]  /*2100*/  ISETP.GT.U32.AND P1, PT, R3.reuse, R33, PT ;  /* 0x000000210300720c */ /* 0x040fe20003f24070 */
[----:B------:R-:W-:Y:S01]  /*2110*/  IMAD R34, R3, R14, R36 ;  /* 0x0000000e03227224 */ /* 0x000fe200078e0224 */
[C---:B------:R-:W-:Y:S01]  /*2120*/  LOP3.LUT R14, R4.reuse, 0x80, RZ, 0xfc, !PT ;  /* 0x00000080040e7812 */ /* 0x040fe200078efcff */
[--C-:B------:R-:W-:Y:S01]  /*2130*/  @!P4 IMAD.IADD R31, R31, 0x1, -R3.reuse ;  /* 0x000000011f1fc824 */ /* 0x100fe200078e0a03 */
[----:B------:R-:W-:Y:S01]  /*2140*/  LOP3.LUT R36, R4, 0x74, RZ, 0xfc, !PT ;  /* 0x0000007404247812 */ /* 0x000fe200078efcff */
[--C-:B------:R-:W-:Y:S01]  /*2150*/  @!P2 IMAD.IADD R32, R32, 0x1, -R3.reuse ;  /* 0x000000012020a824 */ /* 0x100fe200078e0a03 */
[C---:B------:R-:W-:Y:S01]  /*2160*/  ISETP.GT.U32.AND P2, PT, R3.reuse, R34, PT ;  /* 0x000000220300720c */ /* 0x040fe20003f44070 */
[----:B------:R-:W-:Y:S01]  /*2170*/  @!P3 IMAD.MOV R28, RZ, RZ, -R28 ;  /* 0x000000ffff1cb224 */ /* 0x000fe200078e0a1c */
[----:B------:R-:W-:Y:S01]  /*2180*/  ISETP.GT.U32.AND P4, PT, R3, R31, PT ;  /* 0x0000001f0300720c */ /* 0x000fe20003f84070 */
[----:B------:R-:W-:Y:S01]  /*2190*/  @!P0 IMAD.MOV R30, RZ, RZ, -R30 ;  /* 0x000000ffff1e8224 */ /* 0x000fe200078e0a1e */
[----:B------:R-:W-:Y:S01]  /*21a0*/  ISETP.GE.AND P3, PT, R38, RZ, PT ;  /* 0x000000ff2600720c */ /* 0x000fe20003f66270 */
[----:B------:R-:W-:Y:S01]  /*21b0*/  @!P6 IMAD.MOV R32, RZ, RZ, -R32 ;  /* 0x000000ffff20e224 */ /* 0x000fe200078e0a20 */
[----:B------:R-:W-:Y:S01]  /*21c0*/  IABS R38, R14 ;  /* 0x0000000e00267213 */ /* 0x000fe20000000000 */
[----:B------:R-:W-:Y:S01]  /*21d0*/  @!P1 IMAD.IADD R33, R33, 0x1, -R3 ;  /* 0x0000000121219824 */ /* 0x000fe200078e0a03 */
[----:B------:R-:W-:-:S02]  /*21e0*/  ISETP.GE.AND P1, PT, R14, RZ, PT ;  /* 0x000000ff0e00720c */ /* 0x000fc40003f26270 */
[----:B------:R-:W-:Y:S01]  /*21f0*/  IABS R42, R36 ;  /* 0x00000024002a7213 */ /* 0x000fe20000000000 */
[----:B------:R-:W-:Y:S01]  /*2200*/  IMAD.HI.U32 R14, R5, R38, RZ ;  /* 0x00000026050e7227 */ /* 0x000fe200078e00ff */
[----:B------:R-:W-:Y:S02]  /*2210*/  ISETP.GT.U32.AND P0, PT, R3, R33, PT ;  /* 0x000000210300720c */ /* 0x000fe40003f04070 */
[----:B------:R-:W-:Y:S01]  /*2220*/  ISETP.GE.AND P6, PT, R36, RZ, PT ;  /* 0x000000ff2400720c */ /* 0x000fe20003fc6270 */
[--C-:B------:R-:W-:Y:S02]  /*2230*/  @!P2 IMAD.IADD R34, R34, 0x1, -R3.reuse ;  /* 0x000000012222a824 */ /* 0x100fe400078e0a03 */
[----:B------:R-:W-:Y:S01]  /*2240*/  @!P4 IMAD.IADD R31, R31, 0x1, -R3 ;  /* 0x000000011f1fc824 */ /* 0x000fe200078e0a03 */
[----:B------:R-:W-:Y:S01]  /*2250*/  ISETP.GE.AND P4, PT, R37, RZ, PT ;  /* 0x000000ff2500720c */ /* 0x000fe20003f86270 */
[----:B------:R-:W-:Y:S01]  /*2260*/  IMAD.HI.U32 R36, R5, R42, RZ ;  /* 0x0000002a05247227 */ /* 0x000fe200078e00ff */
[----:B------:R-:W-:-:S02]  /*2270*/  ISETP.GT.U32.AND P2, PT, R3, R34, PT ;  /* 0x000000220300720c */ /* 0x000fc40003f44070 */
[----:B------:R-:W-:Y:S01]  /*2280*/  LOP3.LUT R37, R4, 0x70, RZ, 0xfc, !PT ;  /* 0x0000007004257812 */ /* 0x000fe200078efcff */
[----:B------:R-:W-:Y:S01]  /*2290*/  @!P3 IMAD.MOV R31, RZ, RZ, -R31 ;  /* 0x000000ffff1fb224 */ /* 0x000fe200078e0a1f */
[----:B------:R-:W-:Y:S01]  /*22a0*/  ISETP.GE.AND P3, PT, R35, RZ, PT ;  /* 0x000000ff2300720c */ /* 0x000fe20003f66270 */
[----:B------:R-:W-:Y:S01]  /*22b0*/  IMAD.MOV R35, RZ, RZ, -R14 ;  /* 0x000000ffff237224 */ /* 0x000fe200078e0a0e */
[----:B------:R-:W-:Y:S01]  /*22c0*/  IABS R44, R37 ;  /* 0x00000025002c7213 */ /* 0x000fe20000000000 */
[----:B------:R-:W-:-:S04]  /*22d0*/  IMAD.HI.U32 R14, R5, R40, RZ ;  /* 0x00000028050e7227 */ /* 0x000fc800078e00ff */
[----:B------:R-:W-:Y:S01]  /*22e0*/  @!P0 IMAD.IADD R33, R33, 0x1, -R3 ;  /* 0x0000000121218824 */ /* 0x000fe200078e0a03 */
[----:B------:R-:W-:Y:S01]  /*22f0*/  ISETP.GE.AND P0, PT, R37, RZ, PT ;  /* 0x000000ff2500720c */ /* 0x000fe20003f06270 */
[C---:B------:R-:W-:Y:S02]  /*2300*/  IMAD R35, R3.reuse, R35, R38 ;  /* 0x0000002303237224 */ /* 0x040fe400078e0226 */
[----:B------:R-:W-:Y:S02]  /*2310*/  IMAD.MOV R37, RZ, RZ, -R14 ;  /* 0x000000ffff257224 */ /* 0x000fe400078e0a0e */
[----:B------:R-:W-:Y:S02]  /*2320*/  IMAD.MOV R38, RZ, RZ, -R36 ;  /* 0x000000ffff267224 */ /* 0x000fe400078e0a24 */
[C---:B------:R-:W-:Y:S01]  /*2330*/  IMAD R36, R3.reuse, R37, R40 ;  /* 0x0000002503247224 */ /* 0x040fe200078e0228 */
[----:B------:R-:W-:Y:S01]  /*2340*/  IABS R40, R45 ;  /* 0x0000002d00287213 */ /* 0x000fe20000000000 */
[----:B------:R-:W-:Y:S01]  /*2350*/  @!P5 IMAD.MOV R33, RZ, RZ, -R33 ;  /* 0x000000ffff21d224 */ /* 0x000fe200078e0a21 */
[C---:B------:R-:W-:Y:S01]  /*2360*/  ISETP.GT.U32.AND P5, PT, R3.reuse, R35, PT ;  /* 0x000000230300720c */ /* 0x040fe20003fa4070 */
[----:B------:R-:W-:Y:S01]  /*2370*/  @!P2 IMAD.IADD R34, R34, 0x1, -R3 ;  /* 0x000000012222a824 */ /* 0x000fe200078e0a03 */
[C---:B------:R-:W-:Y:S01]  /*2380*/  ISETP.GT.U32.AND P2, PT, R3.reuse, R36, PT ;  /* 0x000000240300720c */ /* 0x040fe20003f44070 */
[----:B------:R-:W-:Y:S01]  /*2390*/  IMAD R37, R3, R38, R42 ;  /* 0x0000002603257224 */ /* 0x000fe200078e022a */
[----:B------:R-:W-:Y:S01]  /*23a0*/  IABS R42, R47 ;  /* 0x0000002f002a7213 */ /* 0x000fe20000000000 */
[----:B------:R-:W-:-:S02]  /*23b0*/  @!P4 IMAD.MOV R34, RZ, RZ, -R34 ;  /* 0x000000ffff22c224 */ /* 0x000fc400078e0a22 */
[----:B------:R-:W-:Y:S01]  /*23c0*/  IMAD.HI.U32 R14, R5, R44, RZ ;  /* 0x0000002c050e7227 */ /* 0x000fe200078e00ff */
[----:B------:R-:W-:-:S03]  /*23d0*/  ISETP.GT.U32.AND P4, PT, R3, R37, PT ;  /* 0x000000250300720c */ /* 0x000fc60003f84070 */
[----:B------:R-:W-:Y:S02]  /*23e0*/  IMAD.MOV R14, RZ, RZ, -R14 ;  /* 0x000000ffff0e7224 */ /* 0x000fe400078e0a0e */
[----:B------:R-:W-:Y:S02]  /*23f0*/  @!P5 IMAD.IADD R35, R35, 0x1, -R3 ;  /* 0x000000012323d824 */ /* 0x000fe400078e0a03 */
[----:B------:R-:W-:Y:S01]  /*2400*/  IMAD R38, R3, R14, R44 ;  /* 0x0000000e03267224 */ /* 0x000fe200078e022c */
[----:B------:R-:W-:Y:S01]  /*2410*/  IABS R44, R49 ;  /* 0x00000031002c7213 */ /* 0x000fe20000000000 */
[----:B------:R-:W-:Y:S01]  /*2420*/  IMAD.HI.U32 R14, R5, R40, RZ ;  /* 0x00000028050e7227 */ /* 0x000fe200078e00ff */
[----:B------:R-:W-:-:S03]  /*2430*/  ISETP.GT.U32.AND P5, PT, R3, R35, PT ;  /* 0x000000230300720c */ /* 0x000fc60003fa4070 */
[----:B------:R-:W-:Y:S02]  /*2440*/  @!P4 IMAD.IADD R37, R37, 0x1, -R3 ;  /* 0x000000012525c824 */ /* 0x000fe400078e0a03 */
[----:B------:R-:W-:-:S03]  /*2450*/  IMAD.HI.U32 R39, R5, R42, RZ ;  /* 0x0000002a05277227 */ /* 0x000fc600078e00ff */
[C---:B------:R-:W-:Y:S01]  /*2460*/  ISETP.GT.U32.AND P4, PT, R3.reuse, R37, PT ;  /* 0x000000250300720c */ /* 0x040fe20003f84070 */
[----:B------:R-:W-:Y:S02]  /*2470*/  @!P2 IMAD.IADD R36, R36, 0x1, -R3 ;  /* 0x000000012424a824 */ /* 0x000fe400078e0a03 */
[----:B------:R-:W-:Y:S02]  /*2480*/  IMAD.MOV R14, RZ, RZ, -R14 ;  /* 0x000000ffff0e7224 */ /* 0x000fe400078e0a0e */
[----:B------:R-:W-:Y:S01]  /*2490*/  IMAD.MOV R41, RZ, RZ, -R39 ;  /* 0x000000ffff297224 */ /* 0x000fe200078e0a27 */
[C---:B------:R-:W-:Y:S01]  /*24a0*/  ISETP.GT.U32.AND P2, PT, R3.reuse, R36, PT ;  /* 0x000000240300720c */ /* 0x040fe20003f44070 */
[----:B------:R-:W-:Y:S02]  /*24b0*/  IMAD R39, R3, R14, R40 ;  /* 0x0000000e03277224 */ /* 0x000fe400078e0228 */
[----:B------:R-:W-:Y:S01]  /*24c0*/  @!P5 IMAD.IADD R35, R35, 0x1, -R3 ;  /* 0x000000012323d824 */ /* 0x000fe200078e0a03 */
[C---:B------:R-:W-:Y:S01]  /*24d0*/  ISETP.GT.U32.AND P5, PT, R3.reuse, R38, PT ;  /* 0x000000260300720c */ /* 0x040fe20003fa4070 */
[----:B------:R-:W-:-:S02]  /*24e0*/  IMAD R40, R3, R41, R42 ;  /* 0x0000002903287224 */ /* 0x000fc400078e022a */
[----:B------:R-:W-:Y:S02]  /*24f0*/  @!P4 IMAD.IADD R37, R37, 0x1, -R3 ;  /* 0x000000012525c824 */ /* 0x000fe400078e0a03 */
[----:B------:R-:W-:Y:S01]  /*2500*/  IMAD.MOV.U32 R42, RZ, RZ, R43 ;  /* 0x000000ffff2a7224 */ /* 0x000fe200078e002b */
[----:B------:R-:W-:Y:S01]  /*2510*/  ISETP.GT.U32.AND P4, PT, R3, R40, PT ;  /* 0x000000280300720c */ /* 0x000fe20003f84070 */
[----:B------:R-:W-:-:S04]  /*2520*/  IMAD.HI.U32 R41, R5, R44, RZ ;  /* 0x0000002c05297227 */ /* 0x000fc800078e00ff */
[--C-:B------:R-:W-:Y:S01]  /*2530*/  @!P2 IMAD.IADD R36, R36, 0x1, -R3.reuse ;  /* 0x000000012424a824 */ /* 0x100fe200078e0a03 */
[----:B------:R-:W-:Y:S01]  /*2540*/  ISETP.GT.U32.AND P2, PT, R3, R39, PT ;  /* 0x000000270300720c */ /* 0x000fe20003f44070 */
        /* <DEDUP_REMOVED lines=8> */
[----:B------:R-:W-:-:S04]  /*25d0*/  IMAD.HI.U32 R14, R5, R46, RZ ;  /* 0x0000002e050e7227 */ /* 0x000fc800078e00ff */
[--C-:B------:R-:W-:Y:S01]  /*25e0*/  @!P2 IMAD.IADD R39, R39, 0x1, -R3.reuse ;  /* 0x000000012727a824 */ /* 0x100fe200078e0a03 */
[----:B------:R-:W-:Y:S01]  /*25f0*/  ISETP.GE.AND P2, PT, R47, RZ, PT ;  /* 0x000000ff2f00720c */ /* 0x000fe20003f46270 */
[----:B------:R-:W-:Y:S01]  /*2600*/  IMAD.MOV R14, RZ, RZ, -R14 ;  /* 0x000000ffff0e7224 */ /* 0x000fe200078e0a0e */
[----:B------:R-:W-:Y:S01]  /*2610*/  LOP3.LUT R47, R4, 0x54, RZ, 0xfc, !PT ;  /* 0x00000054042f7812 */ /* 0x000fe200078efcff */
[C---:B------:R-:W-:Y:S02]  /*2620*/  IMAD R42, R3.reuse, R43, R44 ;  /* 0x0000002b032a7224 */ /* 0x040fe400078e022c */
[----:B------:R-:W-:Y:S01]  /*2630*/  @!P3 IMAD.MOV R36, RZ, RZ, -R36 ;  /* 0x000000ffff24b224 */ /* 0x000fe200078e0a24 */
[C---:B------:R-:W-:Y:S01]  /*2640*/  ISETP.GT.U32.AND P3, PT, R3.reuse, R39, PT ;  /* 0x000000270300720c */ /* 0x040fe20003f64070 */
[--C-:B------:R-:W-:Y:S01]  /*2650*/  @!P5 IMAD.IADD R38, R38, 0x1, -R3.reuse ;  /* 0x000000012626d824 */ /* 0x100fe200078e0a03 */
[C---:B------:R-:W-:Y:S01]  /*2660*/  ISETP.GT.U32.AND P5, PT, R3.reuse, R41, PT ;  /* 0x000000290300720c */ /* 0x040fe20003fa4070 */
        /* <DEDUP_REMOVED lines=8> */
[----:B------:R-:W-:-:S04]  /*26f0*/  IMAD.HI.U32 R14, R5, R44, RZ ;  /* 0x0000002c050e7227 */ /* 0x000fc800078e00ff */
[--C-:B------:R-:W-:Y:S01]  /*2700*/  @!P3 IMAD.IADD R39, R39, 0x1, -R3.reuse ;  /* 0x000000012727b824 */ /* 0x100fe200078e0a03 */
[----:B------:R-:W-:Y:S01]  /*2710*/  ISETP.GE.AND P3, PT, R49, RZ, PT ;  /* 0x000000ff3100720c */ /* 0x000fe20003f66270 */
[--C-:B------:R-:W-:Y:S01]  /*2720*/  @!P5 IMAD.IADD R41, R41, 0x1, -R3.reuse ;  /* 0x000000012929d824 */ /* 0x100fe200078e0a03 */
[----:B------:R-:W-:Y:S01]  /*2730*/  LOP3.LUT R49, R4, 0x50, RZ, 0xfc, !PT ;  /* 0x0000005004317812 */ /* 0x000fe200078efcff */
[--C-:B------:R-:W-:Y:S01]  /*2740*/  @!P0 IMAD.IADD R42, R42, 0x1, -R3.reuse ;  /* 0x000000012a2a8824 */ /* 0x100fe200078e0a03 */
[----:B------:R-:W-:Y:S01]  /*2750*/  ISETP.GE.AND P5, PT, R50, RZ, PT ;  /* 0x000000ff3200720c */ /* 0x000fe20003fa6270 */
[----:B------:R-:W-:Y:S01]  /*2760*/  @!P4 IMAD.IADD R43, R43, 0x1, -R3 ;  /* 0x000000012b2bc824 */ /* 0x000fe200078e0a03 */
[----:B------:R-:W-:Y:S01]  /*2770*/  IABS R46, R49 ;  /* 0x00000031002e7213 */ /* 0x000fe20000000000 */
[----:B------:R-:W-:Y:S01]  /*2780*/  @!P1 IMAD.MOV R39, RZ, RZ, -R39 ;  /* 0x000000ffff279224 */ /* 0x000fe200078e0a27 */
[C---:B------:R-:W-:Y:S01]  /*2790*/  ISETP.GT.U32.AND P0, PT, R3.reuse, R41, PT ;  /* 0x000000290300720c */ /* 0x040fe20003f04070 */
[----:B------:R-:W-:Y:S01]  /*27a0*/  IMAD.MOV R45, RZ, RZ, -R14 ;  /* 0x000000ffff2d7224 */ /* 0x000fe200078e0a0e */
[----:B------:R-:W-:Y:S01]  /*27b0*/  ISETP.GT.U32.AND P1, PT, R3, R43, PT ;  /* 0x0000002b0300720c */ /* 0x000fe20003f24070 */
[----:B------:R-:W-:Y:S01]  /*27c0*/  IMAD.HI.U32 R14, R5, R46, RZ ;  /* 0x0000002e050e7227 */ /* 0x000fe200078e00ff */
[----:B------:R-:W-:-:S02]  /*27d0*/  ISETP.GT.U32.AND P4, PT, R3, R42, PT ;  /* 0x0000002a0300720c */ /* 0x000fc40003f84070 */
[----:B------:R-:W-:Y:S01]  /*27e0*/  IABS R50, R53 ;  /* 0x0000003500327213 */ /* 0x000fe20000000000 */
[----:B------:R-:W-:Y:S02]  /*27f0*/  IMAD R44, R3, R45, R44 ;  /* 0x0000002d032c7224 */ /* 0x000fe400078e022c */
[----:B------:R-:W-:Y:S02]  /*2800*/  IMAD.MOV R14, RZ, RZ, -R14 ;  /* 0x000000ffff0e7224 */ /* 0x000fe400078e0a0e */
[----:B------:R-:W-:Y:S01]  /*2810*/  @!P6 IMAD.MOV R37, RZ, RZ, -R37 ;  /* 0x000000ffff25e224 */ /* 0x000fe200078e0a25 */
[----:B------:R-:W-:Y:S01]  /*2820*/  ISETP.GE.AND P6, PT, R48, RZ, PT ;  /* 0x000000ff3000720c */ /* 0x000fe20003fc6270 */
[--C-:B------:R-:W-:Y:S01]  /*2830*/  @!P0 IMAD.IADD R41, R41, 0x1, -R3.reuse ;  /* 0x0000000129298824 */ /* 0x100fe200078e0a03 */
[----:B------:R-:W-:Y:S01]  /*2840*/  IABS R48, R51 ;  /* 0x0000003300307213 */ /* 0x000fe20000000000 */
[C---:B------:R-:W-:Y:S01]  /*2850*/  IMAD R45, R3.reuse, R14, R46 ;  /* 0x0000000e032d7224 */ /* 0x040fe200078e022e */
[----:B------:R-:W-:Y:S01]  /*2860*/  ISETP.GT.U32.AND P0, PT, R3, R44, PT ;  /* 0x0000002c0300720c */ /* 0x000fe20003f04070 */
[----:B------:R-:W-:-:S02]  /*2870*/  @!P1 IMAD.IADD R43, R43, 0x1, -R3 ;  /* 0x000000012b2b9824 */ /* 0x000fc400078e0a03 */
[----:B------:R-:W-:Y:S01]  /*2880*/  IMAD.HI.U32 R14, R5, R48, RZ ;  /* 0x00000030050e7227 */ /* 0x000fe200078e00ff */
[----:B------:R-:W-:-:S03]  /*2890*/  ISETP.GT.U32.AND P1, PT, R3, R45, PT ;  /* 0x0000002d0300720c */ /* 0x000fc60003f24070 */
[----:B------:R-:W-:Y:S02]  /*28a0*/  IMAD.MOV R14, RZ, RZ, -R14 ;  /* 0x000000ffff0e7224 */ /* 0x000fe400078e0a0e */
[----:B------:R-:W-:-:S04]  /*28b0*/  IMAD.HI.U32 R46, R5, R50, RZ ;  /* 0x00000032052e7227 */ /* 0x000fc800078e00ff */
[--C-:B------:R-:W-:Y:S01]  /*28c0*/  @!P4 IMAD.IADD R42, R42, 0x1, -R3.reuse ;  /* 0x000000012a2ac824 */ /* 0x100fe200078e0a03 */
[----:B------:R-:W-:Y:S01]  /*28d0*/  ISETP.GE.AND P4, PT, R47, RZ, PT ;  /* 0x000000ff2f00720c */ /* 0x000fe20003f86270 */
[--C-:B------:R-:W-:Y:S01]  /*28e0*/  @!P0 IMAD.IADD R44, R44, 0x1, -R3.reuse ;  /* 0x000000012c2c8824 */ /* 0x100fe200078e0a03 */
[----:B------:R-:W-:Y:S01]  /*28f0*/  IABS R47, R54 ;  /* 0x00000036002f7213 */ /* 0x000fe20000000000 */
[----:B------:R-:W-:Y:S01]  /*2900*/  IMAD R14, R3, R14, R48 ;  /* 0x0000000e030e7224 */ /* 0x000fe200078e0230 */
[----:B------:R-:W-:Y:S01]  /*2910*/  ISETP.GE.AND P0, PT, R49, RZ, PT ;  /* 0x000000ff3100720c */ /* 0x000fe20003f06270 */
[----:B------:R-:W-:Y:S02]  /*2920*/  IMAD.MOV R46, RZ, RZ, -R46 ;  /* 0x000000ffff2e7224 */ /* 0x000fe400078e0a2e */
[----:B------:R-:W-:Y:S01]  /*2930*/  @!P1 IMAD.IADD R45, R45, 0x1, -R3 ;  /* 0x000000012d2d9824 */ /* 0x000fe200078e0a03 */
[C---:B------:R-:W-:Y:S01]  /*2940*/  ISETP.GT.U32.AND P1, PT, R3.reuse, R44, PT ;  /* 0x0000002c0300720c */ /* 0x040fe20003f24070 */
[----:B------:R-:W-:Y:S01]  /*2950*/  @!P6 IMAD.MOV R41, RZ, RZ, -R41 ;  /* 0x000000ffff29e224 */ /* 0x000fe200078e0a29 */
[C---:B------:R-:W-:Y:S01]  /*2960*/  ISETP.GT.U32.AND P6, PT, R3.reuse, R14, PT ;  /* 0x0000000e0300720c */ /* 0x040fe20003fc4070 */
[----:B------:R-:W-:-:S02]  /*2970*/  IMAD R46, R3, R46, R50 ;  /* 0x0000002e032e7224 */ /* 0x000fc400078e0232 */
[----:B------:R-:W-:Y:S02]  /*2980*/  IMAD.MOV.U32 R50, RZ, RZ, R47 ;  /* 0x000000ffff327224 */ /* 0x000fe400078e002f */
[----:B------:R-:W-:Y:S01]  /*2990*/  @!P2 IMAD.MOV R40, RZ, RZ, -R40 ;  /* 0x000000ffff28a224 */ /* 0x000fe200078e0a28 */
[----:B------:R-:W-:Y:S01]  /*29a0*/  ISETP.GT.U32.AND P2, PT, R3, R45, PT ;  /* 0x0000002d0300720c */ /* 0x000fe20003f44070 */
[----:B------:R-:W-:-:S04]  /*29b0*/  IMAD.HI.U32 R47, R5, R50, RZ ;  /* 0x00000032052f7227 */ /* 0x000fc800078e00ff */
[----:B------:R-:W-:Y:S01]  /*29c0*/  @!P3 IMAD.MOV R42, RZ, RZ, -R42 ;  /* 0x000000ffff2ab224 */ /* 0x000fe200078e0a2a */
[----:B------:R-:W-:Y:S01]  /*29d0*/  ISETP.GT.U32.AND P3, PT, R3, R46, PT ;  /* 0x0000002e0300720c */ /* 0x000fe20003f64070 */
[----:B------:R-:W-:-:S04]  /*29e0*/  IMAD.HI.U32 R48, R5, R52, RZ ;  /* 0x0000003405307227 */ /* 0x000fc800078e00ff */
[----:B------:R-:W-:Y:S02]  /*29f0*/  IMAD.MOV R47, RZ, RZ, -R47 ;  /* 0x000000ffff2f7224 */ /* 0x000fe400078e0a2f */
[----:B------:R-:W-:Y:S02]  /*2a00*/  IMAD.MOV R49, RZ, RZ, -R48 ;  /* 0x000000ffff317224 */ /* 0x000fe400078e0a30 */
[--C-:B------:R-:W-:Y:S01]  /*2a10*/  @!P1 IMAD.IADD R44, R44, 0x1, -R3.reuse ;  /* 0x000000012c2c9824 */ /* 0x100fe200078e0a03 */
[----:B------:R-:W-:Y:S01]  /*2a20*/  ISETP.GE.AND P1, PT, R53, RZ, PT ;  /* 0x000000ff3500720c */ /* 0x000fe20003f26270 */
[--C-:B------:R-:W-:Y:S01]  /*2a30*/  @!P6 IMAD.IADD R14, R14, 0x1, -R3.reuse ;  /* 0x000000010e0ee824 */ /* 0x100fe200078e0a03 */
[C---:B------:R-:W-:Y:S01]  /*2a40*/  LOP3.LUT R53, R4.reuse, 0x30, RZ, 0xfc, !PT ;  /* 0x0000003004357812 */ /* 0x040fe200078efcff */
[----:B------:R-:W-:Y:S02]  /*2a50*/  IMAD R48, R3, R47, R50 ;  /* 0x0000002f03307224 */ /* 0x000fe400078e0232 */
[--C-:B------:R-:W-:Y:S01]  /*2a60*/  @!P2 IMAD.IADD R45, R45, 0x1, -R3.reuse ;  /* 0x000000012d2da824 */ /* 0x100fe200078e0a03 */
[C---:B------:R-:W-:Y:S01]  /*2a70*/  ISETP.GT.U32.AND P6, PT, R3.reuse, R14, PT ;  /* 0x0000000e0300720c */ /* 0x040fe20003fc4070 */
[C---:B------:R-:W-:Y:S01]  /*2a80*/  IMAD R50, R3.reuse, R49, R52 ;  /* 0x0000003103327224 */ /* 0x040fe200078e0234 */
[----:B------:R-:W-:Y:S01]  /*2a90*/  LOP3.LUT R49, R4, 0x38, RZ, 0xfc, !PT ;  /* 0x0000003804317812 */ /* 0x000fe200078efcff */
[----:B------:R-:W-:Y:S01]  /*2aa0*/  @!P4 IMAD.MOV R44, RZ, RZ, -R44 ;  /* 0x000000ffff2cc224 */ /* 0x000fe200078e0a2c */
[C---:B------:R-:W-:Y:S01]  /*2ab0*/  ISETP.GT.U32.AND P4, PT, R3.reuse, R48, PT ;  /* 0x000000300300720c */ /* 0x040fe20003f84070 */
[----:B------:R-:W-:Y:S01]  /*2ac0*/  @!P3 IMAD.IADD R46, R46, 0x1, -R3 ;  /* 0x000000012e2eb824 */ /* 0x000fe200078e0a03 */
[----:B------:R-:W-:Y:S01]  /*2ad0*/  IABS R52, R49 ;  /* 0x0000003100347213 */ /* 0x000fe20000000000 */
[----:B------:R-:W-:Y:S01]  /*2ae0*/  @!P0 IMAD.MOV R45, RZ, RZ, -R45 ;  /* 0x000000ffff2d8224 */ /* 0x000fe200078e0a2d */
[----:B------:R-:W-:Y:S01]  /*2af0*/  ISETP.GT.U32.AND P0, PT, R3, R50, PT ;  /* 0x000000320300720c */ /* 0x000fe20003f04070 */
[----:B------:R-:W-:Y:S01]  /*2b00*/  @!P5 IMAD.MOV R43, RZ, RZ, -R43 ;  /* 0x000000ffff2bd224 */ /* 0x000fe200078e0a2b */
[----:B------:R-:W-:Y:S01]  /*2b10*/  ISETP.GE.AND P5, PT, R51, RZ, PT ;  /* 0x000000ff3300720c */ /* 0x000fe20003fa6270 */
[----:B------:R-:W-:Y:S01]  /*2b20*/  IMAD.HI.U32 R47, R5, R52, RZ ;  /* 0x00000034052f7227 */ /* 0x000fe200078e00ff */
[----:B------:R-:W-:-:S02]  /*2b30*/  ISETP.GT.U32.AND P3, PT, R3, R46, PT ;  /* 0x0000002e0300720c */ /* 0x000fc40003f64070 */
[----:B------:R-:W-:Y:S01]  /*2b40*/  LOP3.LUT R51, R4, 0x34, RZ, 0xfc, !PT ;  /* 0x0000003404337812 */ /* 0x000fe200078efcff */
[--C-:B------:R-:W-:Y:S01]  /*2b50*/  @!P6 IMAD.IADD R14, R14, 0x1, -R3.reuse ;  /* 0x000000010e0ee824 */ /* 0x100fe200078e0a03 */
[----:B------:R-:W-:Y:S01]  /*2b60*/  ISETP.GE.AND P2, PT, R54, RZ, PT ;  /* 0x000000ff3600720c */ /* 0x000fe20003f46270 */
[--C-:B------:R-:W-:Y:S01]  /*2b70*/  @!P4 IMAD.IADD R48, R48, 0x1, -R3.reuse ;  /* 0x000000013030c824 */ /* 0x100fe200078e0a03 */
[----:B------:R-:W-:Y:S01]  /*2b80*/  IABS R54, R51 ;  /* 0x0000003300367213 */ /* 0x000fe20000000000 */
[----:B------:R-:W-:Y:S01]  /*2b90*/  IMAD.MOV.U32 R58, RZ, RZ, R14 ;  /* 0x000000ffff3a7224 */ /* 0x000fe200078e000e */
[----:B------:R-:W-:Y:S01]  /*2ba0*/  IABS R56, R53 ;  /* 0x0000003500387213 */ /* 0x000fe20000000000 */
[--C-:B------:R-:W-:Y:S01]  /*2bb0*/  @!P0 IMAD.IADD R50, R50, 0x1, -R3.reuse ;  /* 0x0000000132328824 */ /* 0x100fe200078e0a03 */
[----:B------:R-:W-:Y:S01]  /*2bc0*/  ISETP.GT.U32.AND P4, PT, R3, R48, PT ;  /* 0x000000300300720c */ /* 0x000fe20003f84070 */
[----:B------:R-:W-:Y:S01]  /*2bd0*/  @!P5 IMAD.MOV R58, RZ, RZ, -R58 ;  /* 0x000000ffff3ad224 */ /* 0x000fe200078e0a3a */
[----:B------:R-:W-:Y:S01]  /*2be0*/  ISETP.GE.AND P0, PT, R51, RZ, PT ;  /* 0x000000ff3300720c */ /* 0x000fe20003f06270 */
[----:B------:R-:W-:Y:S01]  /*2bf0*/  @!P3 IMAD.IADD R46, R46, 0x1, -R3 ;  /* 0x000000012e2eb824 */ /* 0x000fe200078e0a03 */
[----:B------:R-:W-:Y:S01]  /*2c00*/  ISETP.GE.AND P3, PT, R49, RZ, PT ;  /* 0x000000ff3100720c */ /* 0x000fe20003f66270 */
[----:B------:R-:W-:Y:S01]  /*2c10*/  IMAD.HI.U32 R49, R5, R54, RZ ;  /* 0x0000003605317227 */ /* 0x000fe200078e00ff */
[----:B------:R-:W-:-:S02]  /*2c20*/  ISETP.GT.U32.AND P5, PT, R3, R50, PT ;  /* 0x000000320300720c */ /* 0x000fc40003fa4070 */
[C---:B------:R-:W-:Y:S01]  /*2c30*/  LOP3.LUT R51, R4.reuse, 0x2c, RZ, 0xfc, !PT ;  /* 0x0000002c04337812 */ /* 0x040fe200078efcff */
[----:B------:R-:W-:Y:S01]  /*2c40*/  IMAD.MOV R47, RZ, RZ, -R47 ;  /* 0x000000ffff2f7224 */ /* 0x000fe200078e0a2f */
[----:B------:R-:W-:Y:S01]  /*2c50*/  ISETP.GE.AND P6, PT, R55, RZ, PT ;  /* 0x000000ff3700720c */ /* 0x000fe20003fc6270 */
[----:B------:R-:W-:Y:S01]  /*2c60*/  IMAD.MOV R49, RZ, RZ, -R49 ;  /* 0x000000ffff317224 */ /* 0x000fe200078e0a31 */
[----:B------:R-:W-:Y:S01]  /*2c70*/  IABS R62, R51 ;  /* 0x00000033003e7213 */ /* 0x000fe20000000000 */
[C---:B------:R-:W-:Y:S01]  /*2c80*/  IMAD R14, R3.reuse, R47, R52 ;  /* 0x0000002f030e7224 */ /* 0x040fe200078e0234 */
[----:B------:R-:W-:Y:S01]  /*2c90*/  LOP3.LUT R55, R4, 0x28, RZ, 0xfc, !PT ;  /* 0x0000002804377812 */ /* 0x000fe200078efcff */
[C---:B------:R-:W-:Y:S02]  /*2ca0*/  IMAD R52, R3.reuse, R49, R54 ;  /* 0x0000003103347224 */ /* 0x040fe400078e0236 */
[--C-:B------:R-:W-:Y:S01]  /*2cb0*/  @!P4 IMAD.IADD R48, R48, 0x1, -R3.reuse ;  /* 0x000000013030c824 */ /* 0x100fe200078e0a03 */
[C---:B------:R-:W-:Y:S01]  /*2cc0*/  ISETP.GT.U32.AND P4, PT, R3.reuse, R14, PT ;  /* 0x0000000e0300720c */ /* 0x040fe20003f84070 */
[----:B------:R-:W-:Y:S01]  /*2cd0*/  @!P5 IMAD.IADD R50, R50, 0x1, -R3 ;  /* 0x000000013232d824 */ /* 0x000fe200078e0a03 */
[----:B------:R-:W-:Y:S01]  /*2ce0*/  ISETP.GT.U32.AND P5, PT, R3, R52, PT ;  /* 0x000000340300720c */ /* 0x000fe20003fa4070 */
[----:B------:R-:W-:Y:S01]  /*2cf0*/  IMAD.HI.U32 R47, R5, R56, RZ ;  /* 0x00000038052f7227 */ /* 0x000fe200078e00ff */
[----:B------:R-:W-:-:S03]  /*2d00*/  IABS R64, R55 ;  /* 0x0000003700407213 */ /* 0x000fc60000000000 */
[----:B------:R-:W-:Y:S02]  /*2d10*/  IMAD.MOV R47, RZ, RZ, -R47 ;  /* 0x000000ffff2f7224 */ /* 0x000fe400078e0a2f */
[----:B------:R-:W-:Y:S02]  /*2d20*/  IMAD.MOV.U32 R60, RZ, RZ, R46 ;  /* 0x000000ffff3c7224 */ /* 0x000fe400078e002e */
[C---:B------:R-:W-:Y:S02]  /*2d30*/  IMAD R54, R3.reuse, R47, R56 ;  /* 0x0000002f03367224 */ /* 0x040fe400078e0238 */
[--C-:B------:R-:W-:Y:S02]  /*2d40*/  @!P4 IMAD.IADD R14, R14, 0x1, -R3.reuse ;  /* 0x000000010e0ec824 */ /* 0x100fe400078e0a03 */
[----:B------:R-:W-:Y:S01]  /*2d50*/  @!P5 IMAD.IADD R52, R52, 0x1, -R3 ;  /* 0x000000013434d824 */ /* 0x000fe200078e0a03 */
[----:B------:R-:W-:Y:S01]  /*2d60*/  ISETP.GT.U32.AND P4, PT, R3, R54, PT ;  /* 0x000000360300720c */ /* 0x000fe20003f84070 */
[----:B------:R-:W-:Y:S01]  /*2d70*/  IMAD.HI.U32 R47, R5, R62, RZ ;  /* 0x0000003e052f7227 */ /* 0x000fe200078e00ff */
[----:B------:R-:W-:-:S03]  /*2d80*/  ISETP.GT.U32.AND P5, PT, R3, R14, PT ;  /* 0x0000000e0300720c */ /* 0x000fc60003fa4070 */
[----:B------:R-:W-:Y:S02]  /*2d90*/  IMAD.MOV R47, RZ, RZ, -R47 ;  /* 0x000000ffff2f7224 */ /* 0x000fe400078e0a2f */
[----:B------:R-:W-:-:S04]  /*2da0*/  IMAD.HI.U32 R49, R5, R64, RZ ;  /* 0x0000004005317227 */ /* 0x000fc800078e00ff */
[----:B------:R-:W-:Y:S02]  /*2db0*/  IMAD R46, R3, R47, R62 ;  /* 0x0000002f032e7224 */ /* 0x000fe400078e023e */
[----:B------:R-:W-:-:S04]  /*2dc0*/  IMAD.HI.U32 R47, R5, R66, RZ ;  /* 0x00000042052f7227 */ /* 0x000fc800078e00ff */
[----:B------:R-:W-:Y:S01]  /*2dd0*/  @!P5 IMAD.IADD R14, R14, 0x1, -R3 ;  /* 0x000000010e0ed824 */ /* 0x000fe200078e0a03 */
[C---:B------:R-:W-:Y:S01]  /*2de0*/  ISETP.GT.U32.AND P5, PT, R3.reuse, R46, PT ;  /* 0x0000002e0300720c */ /* 0x040fe20003fa4070 */
[----:B------:R-:W-:Y:S02]  /*2df0*/  IMAD.MOV R47, RZ, RZ, -R47 ;  /* 0x000000ffff2f7224 */ /* 0x000fe400078e0a2f */
[----:B------:R-:W-:Y:S02]  /*2e00*/  IMAD.MOV.U32 R68, RZ, RZ, R14 ;  /* 0x000000ffff447224 */ /* 0x000fe400078e000e */
[----:B------:R-:W-:Y:S02]  /*2e10*/  IMAD R14, R3, R47, R66 ;  /* 0x0000002f030e7224 */ /* 0x000fe400078e0242 */
[----:B------:R-:W-:Y:S02]  /*2e20*/  IMAD.MOV R49, RZ, RZ, -R49 ;  /* 0x000000ffff317224 */ /* 0x000fe400078e0a31 */
[----:B------:R-:W-:-:S02]  /*2e30*/  @!P3 IMAD.MOV R68, RZ, RZ, -R68 ;  /* 0x000000ffff44b224 */ /* 0x000fc400078e0a44 */
[C---:B------:R-:W-:Y:S02]  /*2e40*/  IMAD R56, R3.reuse, R49, R64 ;  /* 0x0000003103387224 */ /* 0x040fe400078e0240 */
[----:B------:R-:W-:Y:S01]  /*2e50*/  @!P5 IMAD.IADD R46, R46, 0x1, -R3 ;  /* 0x000000012e2ed824 */ /* 0x000fe200078e0a03 */
[C---:B------:R-:W-:Y:S01]  /*2e60*/  ISETP.GT.U32.AND P5, PT, R3.reuse, R14, PT ;  /* 0x0000000e0300720c */ /* 0x040fe20003fa4070 */
[----:B------:R-:W-:Y:S01]  /*2e70*/  @!P1 IMAD.MOV R60, RZ, RZ, -R60 ;  /* 0x000000ffff3c9224 */ /* 0x000fe200078e0a3c */
[----:B------:R-:W-:Y:S01]  /*2e80*/  ISETP.GT.U32.AND P3, PT, R3, R56, PT ;  /* 0x000000380300720c */ /* 0x000fe20003f64070 */
[----:B------:R-:W-:Y:S01]  /*2e90*/  IMAD.MOV.U32 R62, RZ, RZ, R48 ;  /* 0x000000ffff3e7224 */ /* 0x000fe200078e0030 */
[----:B------:R-:W-:Y:S01]  /*2ea0*/  ISETP.GE.AND P1, PT, R53, RZ, PT ;  /* 0x000000ff3500720c */ /* 0x000fe20003f26270 */
[----:B------:R-:W-:Y:S01]  /*2eb0*/  IMAD.MOV.U32 R64, RZ, RZ, R50 ;  /* 0x000000ffff407224 */ /* 0x000fe200078e0032 */
[----:B------:R-:W-:Y:S01]  /*2ec0*/  LOP3.LUT R53, R4, 0x18, RZ, 0xfc, !PT ;  /* 0x0000001804357812 */ /* 0x000fe200078efcff */
[----:B------:R-:W-:Y:S01]  /*2ed0*/  @!P2 IMAD.MOV R62, RZ, RZ, -R62 ;  /* 0x000000ffff3ea224 */ /* 0x000fe200078e0a3e */
[----:B------:R-:W-:Y:S01]  /*2ee0*/  ISETP.GT.U32.AND P2, PT, R3, R52, PT ;  /* 0x000000340300720c */ /* 0x000fe20003f44070 */
[----:B------:R-:W-:Y:S01]  /*2ef0*/  IMAD.HI.U32 R48, R5, R70, RZ ;  /* 0x0000004605307227 */ /* 0x000fe200078e00ff */
[----:B------:R-:W-:-:S03]  /*2f00*/  IABS R50, R53 ;  /* 0x0000003500327213 */ /* 0x000fc60000000000 */
[----:B------:R-:W-:Y:S02]  /*2f10*/  @!P5 IMAD.IADD R14, R14, 0x1, -R3 ;  /* 0x000000010e0ed824 */ /* 0x000fe400078e0a03 */
[----:B------:R-:W-:-:S03]  /*2f20*/  IMAD.HI.U32 R47, R5, R50, RZ ;  /* 0x00000032052f7227 */ /* 0x000fc600078e00ff */
[C---:B------:R-:W-:Y:S01]  /*2f30*/  ISETP.GT.U32.AND P5, PT, R3.reuse, R14, PT ;  /* 0x0000000e0300720c */ /* 0x040fe20003fa4070 */
[----:B------:R-:W-:Y:S01]  /*2f40*/  @!P3 IMAD.IADD R56, R56, 0x1, -R3 ;  /* 0x000000013838b824 */ /* 0x000fe200078e0a03 */
[----:B------:R-:W-:Y:S01]  /*2f50*/  ISETP.GT.U32.AND P3, PT, R3, R46, PT ;  /* 0x0000002e0300720c */ /* 0x000fe20003f64070 */
[----:B------:R-:W-:Y:S02]  /*2f60*/  IMAD.MOV R47, RZ, RZ, -R47 ;  /* 0x000000ffff2f7224 */ /* 0x000fe400078e0a2f */
[----:B------:R-:W-:Y:S02]  /*2f70*/  IMAD.MOV R48, RZ, RZ, -R48 ;  /* 0x000000ffff307224 */ /* 0x000fe400078e0a30 */
[--C-:B------:R-:W-:Y:S02]  /*2f80*/  @!P4 IMAD.IADD R54, R54, 0x1, -R3.reuse ;  /* 0x000000013636c824 */ /* 0x100fe400078e0a03 */
[--C-:B------:R-:W-:Y:S01]  /*2f90*/  @!P2 IMAD.IADD R52, R52, 0x1, -R3.reuse ;  /* 0x000000013434a824 */ /* 0x100fe200078e0a03 */
[----:B------:R-:W-:Y:S01]  /*2fa0*/  ISETP.GE.AND P2, PT, R55, RZ, PT ;  /* 0x000000ff3700720c */ /* 0x000fe20003f46270 */
[C---:B------:R-:W-:Y:S01]  /*2fb0*/  IMAD R50, R3.reuse, R47, R50 ;  /* 0x0000002f03327224 */ /* 0x040fe200078e0232 */
[C---:B------:R-:W-:Y:S01]  /*2fc0*/  ISETP.GT.U32.AND P4, PT, R3.reuse, R54, PT ;  /* 0x000000360300720c */ /* 0x040fe20003f84070 */
[C---:B------:R-:W-:Y:S01]  /*2fd0*/  IMAD R48, R3.reuse, R48, R70 ;  /* 0x0000003003307224 */ /* 0x040fe200078e0246 */
[C---:B------:R-:W-:Y:S01]  /*2fe0*/  LOP3.LUT R55, R4.reuse, 0x14, RZ, 0xfc, !PT ;  /* 0x0000001404377812 */ /* 0x040fe200078efcff */
[----:B------:R-:W-:Y:S01]  /*2ff0*/  IMAD.MOV.U32 R70, RZ, RZ, R52 ;  /* 0x000000ffff467224 */ /* 0x000fe200078e0034 */
[----:B------:R-:W-:Y:S01]  /*3000*/  LOP3.LUT R52, R4, 0x10, RZ, 0xfc, !PT ;  /* 0x0000001004347812 */ /* 0x000fe200078efcff */
[--C-:B------:R-:W-:Y:S01]  /*3010*/  @!P5 IMAD.IADD R14, R14, 0x1, -R3.reuse ;  /* 0x000000010e0ed824 */ /* 0x100fe200078e0a03 */
[C---:B------:R-:W-:Y:S01]  /*3020*/  ISETP.GT.U32.AND P5, PT, R3.reuse, R50, PT ;  /* 0x000000320300720c */ /* 0x040fe20003fa4070 */
[----:B------:R-:W-:Y:S01]  /*3030*/  @!P0 IMAD.MOV R70, RZ, RZ, -R70 ;  /* 0x000000ffff468224 */ /* 0x000fe200078e0a46 */
[C---:B------:R-:W-:Y:S01]  /*3040*/  ISETP.GT.U32.AND P0, PT, R3.reuse, R56, PT ;  /* 0x000000380300720c */ /* 0x040fe20003f04070 */
[--C-:B------:R-:W-:Y:S01]  /*3050*/  @!P3 IMAD.IADD R46, R46, 0x1, -R3.reuse ;  /* 0x000000012e2eb824 */ /* 0x100fe200078e0a03 */
[----:B------:R-:W-:Y:S01]  /*3060*/  IABS R82, R55 ;  /* 0x0000003700527213 */ /* 0x000fe20000000000 */
[----:B------:R-:W-:Y:S01]  /*3070*/  @!P6 IMAD.MOV R64, RZ, RZ, -R64 ;  /* 0x000000ffff40e224 */ /* 0x000fe200078e0a40 */
[----:B------:R-:W-:Y:S01]  /*3080*/  ISETP.GT.U32.AND P3, PT, R3, R48, PT ;  /* 0x000000300300720c */ /* 0x000fe20003f64070 */
[----:B------:R-:W-:Y:S01]  /*3090*/  @!P4 IMAD.IADD R54, R54, 0x1, -R3 ;  /* 0x000000013636c824 */ /* 0x000fe200078e0a03 */
[----:B------:R-:W-:Y:S01]  /*30a0*/  IABS R88, R52 ;  /* 0x0000003400587213 */ /* 0x000fe20000000000 */
[----:B------:R-:W-:Y:S01]  /*30b0*/  IMAD.HI.U32 R47, R5, R82, RZ ;  /* 0x00000052052f7227 */ /* 0x000fe200078e00ff */
[----:B------:R-:W-:-:S02]  /*30c0*/  ISETP.GE.AND P6, PT, R51, RZ, PT ;  /* 0x000000ff3300720c */ /* 0x000fc40003fc6270 */
[----:B------:R-:W-:Y:S01]  /*30d0*/  ISETP.GE.AND P4, PT, R57, RZ, PT ;  /* 0x000000ff3900720c */ /* 0x000fe20003f86270 */
[----:B------:R-:W-:Y:S01]  /*30e0*/  IMAD.HI.U32 R49, R5, R88, RZ ;  /* 0x0000005805317227 */ /* 0x000fe200078e00ff */
[----:B------:R-:W-:-:S03]  /*30f0*/  LOP3.LUT R57, R4, 0xc, RZ, 0xfc, !PT ;  /* 0x0000000c04397812 */ /* 0x000fc600078efcff */
[----:B------:R-:W-:Y:S01]  /*3100*/  IMAD.MOV R47, RZ, RZ, -R47 ;  /* 0x000000ffff2f7224 */ /* 0x000fe200078e0a2f */
[----:B------:R-:W-:Y:S01]  /*3110*/  IABS R90, R57 ;  /* 0x00000039005a7213 */ /* 0x000fe20000000000 */
[--C-:B------:R-:W-:Y:S02]  /*3120*/  @!P5 IMAD.IADD R50, R50, 0x1, -R3.reuse ;  /* 0x000000013232d824 */ /* 0x100fe400078e0a03 */
[----:B------:R-:W-:Y:S01]  /*3130*/  @!P0 IMAD.IADD R56, R56, 0x1, -R3 ;  /* 0x0000000138388824 */ /* 0x000fe200078e0a03 */
[----:B------:R-:W-:Y:S01]  /*3140*/  ISETP.GE.AND P0, PT, R59, RZ, PT ;  /* 0x000000ff3b00720c */ /* 0x000fe20003f06270 */
[----:B------:R-:W-:Y:S01]  /*3150*/  IMAD.MOV R49, RZ, RZ, -R49 ;  /* 0x000000ffff317224 */ /* 0x000fe200078e0a31 */
[----:B------:R-:W-:Y:S01]  /*3160*/  ISETP.GT.U32.AND P5, PT, R3, R50, PT ;  /* 0x000000320300720c */ /* 0x000fe20003fa4070 */
[----:B------:R-:W-:Y:S01]  /*3170*/  @!P3 IMAD.IADD R48, R48, 0x1, -R3 ;  /* 0x000000013030b824 */ /* 0x000fe200078e0a03 */
[----:B------:R-:W-:Y:S01]  /*3180*/  ISETP.GE.AND P3, PT, R53, RZ, PT ;  /* 0x000000ff3500720c */ /* 0x000fe20003f66270 */
[----:B------:R-:W-:Y:S01]  /*3190*/  IMAD R82, R3, R47, R82 ;  /* 0x0000002f03527224 */ /* 0x000fe200078e0252 */
[----:B------:R-:W-:Y:S01]  /*31a0*/  LOP3.LUT R47, R4, 0x8, RZ, 0xfc, !PT ;  /* 0x00000008042f7812 */ /* 0x000fe200078efcff */
[----:B------:R-:W-:-:S02]  /*31b0*/  IMAD.MOV.U32 R72, RZ, RZ, R54 ;  /* 0x000000ffff487224 */ /* 0x000fc400078e0036 */
[C---:B------:R-:W-:Y:S01]  /*31c0*/  IMAD R88, R3.reuse, R49, R88 ;  /* 0x0000003103587224 */ /* 0x040fe200078e0258 */
[----:B------:R-:W-:Y:S01]  /*31d0*/  IABS R92, R47 ;  /* 0x0000002f005c7213 */ /* 0x000fe20000000000 */
[----:B------:R-:W-:Y:S01]  /*31e0*/  IMAD.MOV.U32 R74, RZ, RZ, R46 ;  /* 0x000000ffff4a7224 */ /* 0x000fe200078e002e */
[----:B------:R-:W-:Y:S01]  /*31f0*/  LEA.HI R49, R0, R7, RZ, 0x1b ;  /* 0x0000000700317211 */ /* 0x000fe200078fd8ff */
[----:B------:R-:W-:Y:S01]  /*3200*/  @!P1 IMAD.MOV R72, RZ, RZ, -R72 ;  /* 0x000000ffff489224 */ /* 0x000fe200078e0a48 */
[C---:B------:R-:W-:Y:S01]  /*3210*/  ISETP.GT.U32.AND P1, PT, R3.reuse, R48, PT ;  /* 0x000000300300720c */ /* 0x040fe20003f24070 */
[----:B------:R-:W-:Y:S02]  /*3220*/  IMAD.MOV.U32 R76, RZ, RZ, R56 ;  /* 0x000000ffff4c7224 */ /* 0x000fe400078e0038 */
[----:B------:R-:W-:Y:S01]  /*3230*/  @!P6 IMAD.MOV R74, RZ, RZ, -R74 ;  /* 0x000000ffff4ae224 */ /* 0x000fe200078e0a4a */
[C---:B------:R-:W-:Y:S01]  /*3240*/  ISETP.GT.U32.AND P6, PT, R3.reuse, R82, PT ;  /* 0x000000520300720c */ /* 0x040fe20003fc4070 */
[----:B------:R-:W-:Y:S01]  /*3250*/  @!P2 IMAD.MOV R76, RZ, RZ, -R76 ;  /* 0x000000ffff4ca224 */ /* 0x000fe200078e0a4c */
[----:B------:R-:W-:Y:S01]  /*3260*/  ISETP.GT.U32.AND P2, PT, R3, R88, PT ;  /* 0x000000580300720c */ /* 0x000fe20003f44070 */
[----:B------:R-:W-:-:S02]  /*3270*/  IMAD.MOV.U32 R78, RZ, RZ, R14 ;  /* 0x000000ffff4e7224 */ /* 0x000fc400078e000e */
[----:B------:R-:W-:-:S04]  /*3280*/  IMAD.HI.U32 R14, R5, R92, RZ ;  /* 0x0000005c050e7227 */ /* 0x000fc800078e00ff */
[----:B------:R-:W-:Y:S02]  /*3290*/  IMAD.MOV R46, RZ, RZ, -R14 ;  /* 0x000000ffff2e7224 */ /* 0x000fe400078e0a0e */
[--C-:B------:R-:W-:Y:S01]  /*32a0*/  @!P5 IMAD.IADD R50, R50, 0x1, -R3.reuse ;  /* 0x000000013232d824 */ /* 0x100fe200078e0a03 */
[----:B------:R-:W-:Y:S01]  /*32b0*/  ISETP.GE.AND P5, PT, R52, RZ, PT ;  /* 0x000000ff3400720c */ /* 0x000fe20003fa6270 */
[--C-:B------:R-:W-:Y:S02]  /*32c0*/  @!P1 IMAD.IADD R48, R48, 0x1, -R3.reuse ;  /* 0x0000000130309824 */ /* 0x100fe400078e0a03 */
[----:B------:R-:W-:Y:S02]  /*32d0*/  IMAD R92, R3, R46, R92 ;  /* 0x0000002e035c7224 */ /* 0x000fe400078e025c */
[----:B------:R-:W-:Y:S02]  /*32e0*/  IMAD.MOV.U32 R84, RZ, RZ, R50 ;  /* 0x000000ffff547224 */ /* 0x000fe400078e0032 */
[--C-:B------:R-:W-:Y:S01]  /*32f0*/  @!P6 IMAD.IADD R82, R82, 0x1, -R3.reuse ;  /* 0x000000015252e824 */ /* 0x100fe200078e0a03 */
[----:B------:R-:W-:Y:S01]  /*3300*/  ISETP.GE.AND P6, PT, R57, RZ, PT ;  /* 0x000000ff3900720c */ /* 0x000fe20003fc6270 */
[----:B------:R-:W-:-:S02]  /*3310*/  @!P2 IMAD.IADD R88, R88, 0x1, -R3 ;  /* 0x000000015858a824 */ /* 0x000fc400078e0a03 */
[----:B------:R-:W-:Y:S01]  /*3320*/  IMAD.MOV.U32 R80, RZ, RZ, R48 ;  /* 0x000000ffff507224 */ /* 0x000fe200078e0030 */
[C---:B------:R-:W-:Y:S01]  /*3330*/  ISETP.GT.U32.AND P2, PT, R3.reuse, R82, PT ;  /* 0x000000520300720c */ /* 0x040fe20003f44070 */
[----:B------:R-:W-:Y:S01]  /*3340*/  @!P3 IMAD.MOV R84, RZ, RZ, -R84 ;  /* 0x000000ffff54b224 */ /* 0x000fe200078e0a54 */
[----:B------:R-:W-:Y:S01]  /*3350*/  ISETP.GT.U32.AND P3, PT, R3, R92, PT ;  /* 0x0000005c0300720c */ /* 0x000fe20003f64070 */
[----:B------:R-:W-:-:S04]  /*3360*/  IMAD.HI.U32 R51, R5, R90, RZ ;  /* 0x0000005a05337227 */ /* 0x000fc800078e00ff */
[----:B------:R-:W-:-:S04]  /*3370*/  IMAD.HI.U32 R14, R5, R94, RZ ;  /* 0x0000005e050e7227 */ /* 0x000fc800078e00ff */
[----:B------:R-:W-:Y:S01]  /*3380*/  @!P0 IMAD.MOV R80, RZ, RZ, -R80 ;  /* 0x000000ffff508224 */ /* 0x000fe200078e0a50 */
[C---:B------:R-:W-:Y:S01]  /*3390*/  ISETP.GT.U32.AND P0, PT, R3.reuse, R88, PT ;  /* 0x000000580300720c */ /* 0x040fe20003f04070 */
[----:B------:R-:W-:Y:S02]  /*33a0*/  IMAD.MOV R51, RZ, RZ, -R51 ;  /* 0x000000ffff337224 */ /* 0x000fe400078e0a33 */
[----:B------:R-:W-:Y:S02]  /*33b0*/  IMAD.MOV R14, RZ, RZ, -R14 ;  /* 0x000000ffff0e7224 */ /* 0x000fe400078e0a0e */
[C---:B------:R-:W-:Y:S02]  /*33c0*/  IMAD R90, R3.reuse, R51, R90 ;  /* 0x00000033035a7224 */ /* 0x040fe400078e025a */
[----:B------:R-:W-:Y:S02]  /*33d0*/  IMAD R94, R3, R14, R94 ;  /* 0x0000000e035e7224 */ /* 0x000fe400078e025e */
[----:B------:R-:W-:Y:S01]  /*33e0*/  VIADD R14, R49, 0xfc ;  /* 0x000000fc310e7836 */ /* 0x000fe20000000000 */
[----:B------:R-:W-:Y:S01]  /*33f0*/  ISETP.GT.U32.AND P1, PT, R3, R90, PT ;  /* 0x0000005a0300720c */ /* 0x000fe20003f24070 */
[----:B------:R-:W-:-:S02]  /*3400*/  @!P3 IMAD.IADD R92, R92, 0x1, -R3 ;  /* 0x000000015c5cb824 */ /* 0x000fc400078e0a03 */
[----:B------:R-:W-:Y:S01]  /*3410*/  VIADD R51, R49, 0xdc ;  /* 0x000000dc31337836 */ /* 0x000fe20000000000 */
[----:B------:R-:W-:Y:S01]  /*3420*/  IABS R48, R14 ;  /* 0x0000000e00307213 */ /* 0x000fe20000000000 */
[--C-:B------:R-:W-:Y:S01]  /*3430*/  @!P2 IMAD.IADD R82, R82, 0x1, -R3.reuse ;  /* 0x000000015252a824 */ /* 0x100fe200078e0a03 */
[----:B------:R-:W-:Y:S01]  /*3440*/  ISETP.GE.AND P2, PT, R14, RZ, PT ;  /* 0x000000ff0e00720c */ /* 0x000fe20003f46270 */
[----:B------:R-:W-:Y:S01]  /*3450*/  @!P0 IMAD.IADD R88, R88, 0x1, -R3 ;  /* 0x0000000158588824 */ /* 0x000fe200078e0a03 */
[----:B------:R-:W-:Y:S01]  /*3460*/  ISETP.GT.U32.AND P0, PT, R3, R94, PT ;  /* 0x0000005e0300720c */ /* 0x000fe20003f04070 */
[----:B------:R-:W-:Y:S01]  /*3470*/  IMAD.HI.U32 R14, R5, R48, RZ ;  /* 0x00000030050e7227 */ /* 0x000fe200078e00ff */
[----:B------:R-:W-:Y:S02]  /*3480*/  ISETP.GT.U32.AND P3, PT, R3, R92, PT ;  /* 0x0000005c0300720c */ /* 0x000fe40003f64070 */
[----:B------:R-:W-:Y:S01]  /*3490*/  IABS R50, R51 ;  /* 0x0000003300327213 */ /* 0x000fe20000000000 */
[----:B------:R-:W-:-:S02]  /*34a0*/  VIADD R53, R49, 0xbc ;  /* 0x000000bc31357836 */ /* 0x000fc40000000000 */
[----:B------:R-:W-:Y:S02]  /*34b0*/  IMAD.MOV R14, RZ, RZ, -R14 ;  /* 0x000000ffff0e7224 */ /* 0x000fe400078e0a0e */
[----:B------:R-:W-:Y:S01]  /*34c0*/  IMAD.HI.U32 R46, R5, R50, RZ ;  /* 0x00000032052e7227 */ /* 0x000fe200078e00ff */
[----:B------:R-:W-:-:S03]  /*34d0*/  IABS R52, R53 ;  /* 0x0000003500347213 */ /* 0x000fc60000000000 */
[--C-:B------:R-:W-:Y:S02]  /*34e0*/  @!P1 IMAD.IADD R90, R90, 0x1, -R3.reuse ;  /* 0x000000015a5a9824 */ /* 0x100fe400078e0a03 */
[C---:B------:R-:W-:Y:S02]  /*34f0*/  IMAD R14, R3.reuse, R14, R48 ;  /* 0x0000000e030e7224 */ /* 0x040fe400078e0230 */
[----:B------:R-:W-:Y:S01]  /*3500*/  IMAD.MOV R46, RZ, RZ, -R46 ;  /* 0x000000ffff2e7224 */ /* 0x000fe200078e0a2e */
[C---:B------:R-:W-:Y:S01]  /*3510*/  ISETP.GT.U32.AND P1, PT, R3.reuse, R90, PT ;  /* 0x0000005a0300720c */ /* 0x040fe20003f24070 */
[--C-:B------:R-:W-:Y:S02]  /*3520*/  @!P0 IMAD.IADD R94, R94, 0x1, -R3.reuse ;  /* 0x000000015e5e8824 */ /* 0x100fe400078e0a03 */
[----:B------:R-:W-:Y:S01]  /*3530*/  @!P3 IMAD.IADD R92, R92, 0x1, -R3 ;  /* 0x000000015c5cb824 */ /* 0x000fe200078e0a03 */
[C---:B------:R-:W-:Y:S01]  /*3540*/  ISETP.GT.U32.AND P3, PT, R3.reuse, R14, PT ;  /* 0x0000000e0300720c */ /* 0x040fe20003f64070 */
[C---:B------:R-:W-:Y:S01]  /*3550*/  IMAD R48, R3.reuse, R46, R50 ;  /* 0x0000002e03307224 */ /* 0x040fe200078e0232 */
[----:B------:R-:W-:Y:S01]  /*3560*/  ISETP.GT.U32.AND P0, PT, R3, R94, PT ;  /* 0x0000005e0300720c */ /* 0x000fe20003f04070 */
[----:B------:R-:W-:-:S04]  /*3570*/  IMAD.HI.U32 R46, R5, R52, RZ ;  /* 0x00000034052e7227 */ /* 0x000fc800078e00ff */
[----:B------:R-:W-:Y:S01]  /*3580*/  @!P4 IMAD.MOV R78, RZ, RZ, -R78 ;  /* 0x000000ffff4ec224 */ /* 0x000fe200078e0a4e */
[----:B------:R-:W-:Y:S01]  /*3590*/  ISETP.GE.AND P4, PT, R55, RZ, PT ;  /* 0x000000ff3700720c */ /* 0x000fe20003f86270 */
[C---:B------:R-:W-:Y:S02]  /*35a0*/  VIADD R55, R49.reuse, 0x9c ;  /* 0x0000009c31377836 */ /* 0x040fe40000000000 */
[----:B------:R-:W-:Y:S02]  /*35b0*/  VIADD R57, R49, 0x7c ;  /* 0x0000007c31397836 */ /* 0x000fe40000000000 */
[----:B------:R-:W-:Y:S01]  /*35c0*/  IMAD.MOV R46, RZ, RZ, -R46 ;  /* 0x000000ffff2e7224 */ /* 0x000fe200078e0a2e */
[----:B------:R-:W-:Y:S01]  /*35d0*/  IABS R54, R55 ;  /* 0x0000003700367213 */ /* 0x000fe20000000000 */
[--C-:B------:R-:W-:Y:S01]  /*35e0*/  @!P1 IMAD.IADD R90, R90, 0x1, -R3.reuse ;  /* 0x000000015a5a9824 */ /* 0x100fe200078e0a03 */
[----:B------:R-:W-:Y:S01]  /*35f0*/  IABS R56, R57 ;  /* 0x0000003900387213 */ /* 0x000fe20000000000 */
[----:B------:R-:W-:Y:S01]  /*3600*/  IMAD R50, R3, R46, R52 ;  /* 0x0000002e03327224 */ /* 0x000fe200078e0234 */
[----:B------:R-:W-:Y:S01]  /*3610*/  ISETP.GE.AND P1, PT, R47, RZ, PT ;  /* 0x000000ff2f00720c */ /* 0x000fe20003f26270 */
[----:B------:R-:W-:-:S02]  /*3620*/  @!P3 IMAD.IADD R14, R14, 0x1, -R3 ;  /* 0x000000010e0eb824 */ /* 0x000fc400078e0a03 */
[----:B------:R-:W-:Y:S01]  /*3630*/  IMAD.HI.U32 R47, R5, R54, RZ ;  /* 0x00000036052f7227 */ /* 0x000fe200078e00ff */
[----:B------:R-:W-:-:S03]  /*3640*/  ISETP.GT.U32.AND P3, PT, R3, R50, PT ;  /* 0x000000320300720c */ /* 0x000fc60003f64070 */
[----:B------:R-:W-:-:S04]  /*3650*/  IMAD.HI.U32 R46, R5, R56, RZ ;  /* 0x00000038052e7227 */ /* 0x000fc800078e00ff */
[----:B------:R-:W-:Y:S01]  /*3660*/  @!P0 IMAD.IADD R94, R94, 0x1, -R3 ;  /* 0x000000015e5e8824 */ /* 0x000fe200078e0a03 */
[C---:B------:R-:W-:Y:S01]  /*3670*/  ISETP.GT.U32.AND P0, PT, R3.reuse, R48, PT ;  /* 0x000000300300720c */ /* 0x040fe20003f04070 */
[----:B------:R-:W-:Y:S02]  /*3680*/  IMAD.MOV R47, RZ, RZ, -R47 ;  /* 0x000000ffff2f7224 */ /* 0x000fe400078e0a2f */
[----:B------:R-:W-:Y:S02]  /*3690*/  IMAD.MOV R46, RZ, RZ, -R46 ;  /* 0x000000ffff2e7224 */ /* 0x000fe400078e0a2e */
[C---:B------:R-:W-:Y:S02]  /*36a0*/  IMAD R52, R3.reuse, R47, R54 ;  /* 0x0000002f03347224 */ /* 0x040fe400078e0236 */
[----:B------:R-:W-:Y:S02]  /*36b0*/  IMAD R54, R3, R46, R56 ;  /* 0x0000002e03367224 */ /* 0x000fe400078e0238 */
[----:B------:R-:W-:-:S02]  /*36c0*/  @!P3 IMAD.IADD R50, R50, 0x1, -R3 ;  /* 0x000000013232b824 */ /* 0x000fc400078e0a03 */
[----:B------:R-:W-:Y:S01]  /*36d0*/  VIADD R59, R49, 0x5c ;  /* 0x0000005c313b7836 */ /* 0x000fe20000000000 */
[C---:B------:R-:W-:Y:S01]  /*36e0*/  ISETP.GT.U32.AND P3, PT, R3.reuse, R54, PT ;  /* 0x000000360300720c */ /* 0x040fe20003f64070 */
[----:B------:R-:W-:Y:S01]  /*36f0*/  @!P0 IMAD.IADD R48, R48, 0x1, -R3 ;  /* 0x0000000130308824 */ /* 0x000fe200078e0a03 */
[----:B------:R-:W-:Y:S01]  /*3700*/  ISETP.GT.U32.AND P0, PT, R3, R52, PT ;  /* 0x000000340300720c */ /* 0x000fe20003f04070 */
[C---:B------:R-:W-:Y:S01]  /*3710*/  VIADD R61, R49.reuse, 0x3c ;  /* 0x0000003c313d7836 */ /* 0x040fe20000000000 */
[----:B------:R-:W-:Y:S01]  /*3720*/  IABS R66, R59 ;  /* 0x0000003b00427213 */ /* 0x000fe20000000000 */
[----:B------:R-:W-:Y:S02]  /*3730*/  VIADD R49, R49, 0x1c ;  /* 0x0000001c31317836 */ /* 0x000fe40000000000 */
[----:B------:R-:W-:Y:S01]  /*3740*/  @!P6 IMAD.MOV R90, RZ, RZ, -R90 ;  /* 0x000000ffff5ae224 */ /* 0x000fe200078e0a5a */
[----:B------:R-:W-:Y:S01]  /*3750*/  IABS R86, R61 ;  /* 0x0000003d00567213 */ /* 0x000fe20000000000 */
[----:B------:R-:W-:Y:S01]  /*3760*/  IMAD.HI.U32 R46, R5, R66, RZ ;  /* 0x00000042052e7227 */ /* 0x000fe200078e00ff */
[----:B------:R-:W-:-:S03]  /*3770*/  IABS R96, R49 ;  /* 0x0000003100607213 */ /* 0x000fc60000000000 */
[----:B------:R-:W-:Y:S01]  /*3780*/  @!P3 IMAD.IADD R54, R54, 0x1, -R3 ;  /* 0x000000013636b824 */ /* 0x000fe200078e0a03 */
[----:B------:R-:W-:Y:S01]  /*3790*/  ISETP.GT.U32.AND P3, PT, R3, R14, PT ;  /* 0x0000000e0300720c */ /* 0x000fe20003f64070 */
[----:B------:R-:W-:-:S03]  /*37a0*/  IMAD.HI.U32 R47, R5, R86, RZ ;  /* 0x00000056052f7227 */ /* 0x000fc600078e00ff */
[----:B------:R-:W-:Y:S01]  /*37b0*/  ISETP.GT.U32.AND P6, PT, R3, R54, PT ;  /* 0x000000360300720c */ /* 0x000fe20003fc4070 */
[----:B------:R-:W-:Y:S02]  /*37c0*/  IMAD.MOV R56, RZ, RZ, -R46 ;  /* 0x000000ffff387224 */ /* 0x000fe400078e0a2e */
[----:B------:R-:W-:Y:S01]  /*37d0*/  @!P0 IMAD.IADD R52, R52, 0x1, -R3 ;  /* 0x0000000134348824 */ /* 0x000fe200078e0a03 */
[----:B------:R-:W-:Y:S01]  /*37e0*/  ISETP.GE.AND P0, PT, R63, RZ, PT ;  /* 0x000000ff3f00720c */ /* 0x000fe20003f06270 */
[----:B------:R-:W-:-:S04]  /*37f0*/  IMAD.HI.U32 R46, R5, R96, RZ ;  /* 0x00000060052e7227 */ /* 0x000fc800078e00ff */
[----:B------:R-:W-:Y:S01]  /*3800*/  @!P5 IMAD.MOV R88, RZ, RZ, -R88 ;  /* 0x000000ffff58d224 */ /* 0x000fe200078e0a58 */
[----:B------:R-:W-:Y:S01]  /*3810*/  ISETP.GT.U32.AND P5, PT, R3, R50, PT ;  /* 0x000000320300720c */ /* 0x000fe20003fa4070 */
[----:B------:R-:W-:Y:S02]  /*3820*/  IMAD.MOV R47, RZ, RZ, -R47 ;  /* 0x000000ffff2f7224 */ /* 0x000fe400078e0a2f */
[----:B------:R-:W-:-:S04]  /*3830*/  IMAD.HI.U32 R5, R5, R98, RZ ;  /* 0x0000006205057227 */ /* 0x000fc800078e00ff */
[----:B------:R-:W-:Y:S01]  /*3840*/  @!P1 IMAD.MOV R92, RZ, RZ, -R92 ;  /* 0x000000ffff5c9224 */ /* 0x000fe200078e0a5c */
[C---:B------:R-:W-:Y:S01]  /*3850*/  ISETP.GT.U32.AND P1, PT, R3.reuse, R52, PT ;  /* 0x000000340300720c */ /* 0x040fe20003f24070 */
[C---:B------:R-:W-:Y:S02]  /*3860*/  IMAD R56, R3.reuse, R56, R66 ;  /* 0x0000003803387224 */ /* 0x040fe400078e0242 */
[----:B------:R-:W-:Y:S02]  /*3870*/  IMAD.MOV R46, RZ, RZ, -R46 ;  /* 0x000000ffff2e7224 */ /* 0x000fe400078e0a2e */
[----:B------:R-:W-:Y:S02]  /*3880*/  IMAD R66, R3, R47, R86 ;  /* 0x0000002f03427224 */ /* 0x000fe400078e0256 */
[----:B------:R-:W-:Y:S02]  /*3890*/  IMAD.MOV R5, RZ, RZ, -R5 ;  /* 0x000000ffff057224 */ /* 0x000fe400078e0a05 */
[----:B------:R-:W-:-:S02]  /*38a0*/  IMAD.MOV.U32 R86, RZ, RZ, R82 ;  /* 0x000000ffff567224 */ /* 0x000fc400078e0052 */
[C---:B------:R-:W-:Y:S02]  /*38b0*/  IMAD R82, R3.reuse, R46, R96 ;  /* 0x0000002e03527224 */ /* 0x040fe400078e0260 */
[C---:B------:R-:W-:Y:S01]  /*38c0*/  IMAD R96, R3.reuse, R5, R98 ;  /* 0x0000000503607224 */ /* 0x040fe200078e0262 */
[----:B------:R-:W-:Y:S01]  /*38d0*/  SHF.R.S32.HI R98, RZ, 0x6, R0 ;  /* 0x00000006ff627819 */ /* 0x000fe20000011400 */
[----:B------:R-:W-:Y:S01]  /*38e0*/  @!P4 IMAD.MOV R86, RZ, RZ, -R86 ;  /* 0x000000ffff56c224 */ /* 0x000fe200078e0a56 */
[C---:B------:R-:W-:Y:S01]  /*38f0*/  ISETP.GT.U32.AND P4, PT, R3.reuse, R48, PT ;  /* 0x000000300300720c */ /* 0x040fe20003f84070 */
[--C-:B------:R-:W-:Y:S01]  /*3900*/  @!P6 IMAD.IADD R54, R54, 0x1, -R3.reuse ;  /* 0x000000013636e824 */ /* 0x100fe200078e0a03 */
[C---:B------:R-:W-:Y:S01]  /*3910*/  ISETP.GT.U32.AND P6, PT, R3.reuse, R96, PT ;  /* 0x000000600300720c */ /* 0x040fe20003fc4070 */
[--C-:B------:R-:W-:Y:S01]  /*3920*/  @!P5 IMAD.IADD R50, R50, 0x1, -R3.reuse ;  /* 0x000000013232d824 */ /* 0x100fe200078e0a03 */
[----:B------:R-:W-:Y:S01]  /*3930*/  ISETP.GT.U32.AND P5, PT, R3, R82, PT ;  /* 0x000000520300720c */ /* 0x000fe20003fa4070 */
[--C-:B------:R-:W-:Y:S01]  /*3940*/  @!P1 IMAD.IADD R52, R52, 0x1, -R3.reuse ;  /* 0x0000000134349824 */ /* 0x100fe200078e0a03 */
[----:B------:R-:W-:Y:S01]  /*3950*/  ISETP.GE.AND P1, PT, R53, RZ, PT ;  /* 0x000000ff3500720c */ /* 0x000fe20003f26270 */
[----:B------:R-:W-:Y:S01]  /*3960*/  @!P0 IMAD.MOV R94, RZ, RZ, -R94 ;  /* 0x000000ffff5e8224 */ /* 0x000fe200078e0a5e */
[C---:B------:R-:W-:Y:S01]  /*3970*/  ISETP.GT.U32.AND P0, PT, R3.reuse, R56, PT ;  /* 0x000000380300720c */ /* 0x040fe20003f04070 */
[--C-:B------:R-:W-:Y:S01]  /*3980*/  @!P3 IMAD.IADD R14, R14, 0x1, -R3.reuse ;  /* 0x000000010e0eb824 */ /* 0x100fe200078e0a03 */
[----:B------:R-:W-:Y:S01]  /*3990*/  ISETP.GT.U32.AND P3, PT, R3, R66, PT ;  /* 0x000000420300720c */ /* 0x000fe20003f64070 */
[----:B------:R-:W-:Y:S01]  /*39a0*/  IMAD.SHL.U32 R5, R0, 0x2, RZ ;  /* 0x0000000200057824 */ /* 0x000fe200078e00ff */
[----:B------:R-:W-:Y:S01]  /*39b0*/  SGXT R98, R98, 0x1 ;  /* 0x000000016262781a */ /* 0x000fe20000000200 */
[--C-:B------:R-:W-:Y:S01]  /*39c0*/  @!P4 IMAD.IADD R48, R48, 0x1, -R3.reuse ;  /* 0x000000013030c824 */ /* 0x100fe200078e0a03 */
[----:B------:R-:W-:Y:S01]  /*39d0*/  ISETP.GE.AND P4, PT, R51, RZ, PT ;  /* 0x000000ff3300720c */ /* 0x000fe20003f86270 */
[--C-:B------:R-:W-:Y:S01]  /*39e0*/  @!P6 IMAD.IADD R96, R96, 0x1, -R3.reuse ;  /* 0x000000016060e824 */ /* 0x100fe200078e0a03 */
[----:B------:R-:W-:Y:S01]  /*39f0*/  LOP3.LUT R5, R5, 0x7e, RZ, 0xc0, !PT ;  /* 0x0000007e05057812 */ /* 0x000fe200078ec0ff */
[--C-:B------:R-:W-:Y:S01]  /*3a00*/  @!P5 IMAD.IADD R82, R82, 0x1, -R3.reuse ;  /* 0x000000015252d824 */ /* 0x100fe200078e0a03 */
[----:B------:R-:W-:Y:S01]  /*3a10*/  ISETP.GE.AND P5, PT, R59, RZ, PT ;  /* 0x000000ff3b00720c */ /* 0x000fe20003fa6270 */
[----:B------:R-:W-:Y:S01]  /*3a20*/  @!P1 IMAD.MOV R50, RZ, RZ, -R50 ;  /* 0x000000ffff329224 */ /* 0x000fe200078e0a32 */
[C---:B------:R-:W-:Y:S01]  /*3a30*/  ISETP.GT.U32.AND P1, PT, R3.reuse, R96, PT ;  /* 0x000000600300720c */ /* 0x040fe20003f24070 */
[----:B------:R-:W-:Y:S01]  /*3a40*/  IMAD.MOV.U32 R46, RZ, RZ, R14 ;  /* 0x000000ffff2e7224 */ /* 0x000fe200078e000e */
[----:B------:R-:W-:Y:S01]  /*3a50*/  ISETP.GT.U32.AND P6, PT, R3, R82, PT ;  /* 0x000000520300720c */ /* 0x000fe20003fc4070 */
[--C-:B------:R-:W-:Y:S01]  /*3a60*/  @!P0 IMAD.IADD R56, R56, 0x1, -R3.reuse ;  /* 0x0000000138388824 */ /* 0x100fe200078e0a03 */
[----:B------:R-:W-:Y:S01]  /*3a70*/  ISETP.GE.AND P0, PT, R55, RZ, PT ;  /* 0x000000ff3700720c */ /* 0x000fe20003f06270 */
[----:B------:R-:W-:Y:S01]  /*3a80*/  @!P3 IMAD.IADD R66, R66, 0x1, -R3 ;  /* 0x000000014242b824 */ /* 0x000fe200078e0a03 */
[----:B------:R-:W-:Y:S01]  /*3a90*/  ISETP.GE.AND P3, PT, R57, RZ, PT ;  /* 0x000000ff3900720c */ /* 0x000fe20003f66270 */
[----:B------:R-:W-:Y:S01]  /*3aa0*/  @!P2 IMAD.MOV R46, RZ, RZ, -R46 ;  /* 0x000000ffff2ea224 */ /* 0x000fe200078e0a2e */
[C---:B------:R-:W-:Y:S01]  /*3ab0*/  ISETP.GT.U32.AND P2, PT, R3.reuse, R56, PT ;  /* 0x000000380300720c */ /* 0x040fe20003f44070 */
[----:B------:R-:W-:Y:S01]  /*3ac0*/  @!P4 IMAD.MOV R48, RZ, RZ, -R48 ;  /* 0x000000ffff30c224 */ /* 0x000fe200078e0a30 */
[----:B------:R-:W-:-:S02]  /*3ad0*/  ISETP.GT.U32.AND P4, PT, R3, R66, PT ;  /* 0x000000420300720c */ /* 0x000fc40003f84070 */
[----:B------:R-:W-:Y:S01]  /*3ae0*/  LOP3.LUT R14, R0, 0x40, RZ, 0xc0, !PT ;  /* 0x00000040000e7812 */ /* 0x000fe200078ec0ff */
[--C-:B------:R-:W-:Y:S01]  /*3af0*/  @!P1 IMAD.IADD R96, R96, 0x1, -R3.reuse ;  /* 0x0000000160609824 */ /* 0x100fe200078e0a03 */
[----:B------:R-:W-:Y:S01]  /*3b00*/  ISETP.NE.AND P1, PT, R153, RZ, PT ;  /* 0x000000ff9900720c */ /* 0x000fe20003f25270 */
[--C-:B------:R-:W-:Y:S01]  /*3b10*/  @!P6 IMAD.IADD R82, R82, 0x1, -R3.reuse ;  /* 0x000000015252e824 */ /* 0x100fe200078e0a03 */
[----:B------:R-:W-:Y:S01]  /*3b20*/  ISETP.GE.AND P6, PT, R4, RZ, PT ;  /* 0x000000ff0400720c */ /* 0x000fe20003fc6270 */
[----:B------:R-:W-:Y:S01]  /*3b30*/  @!P0 IMAD.MOV R52, RZ, RZ, -R52 ;  /* 0x000000ffff348224 */ /* 0x000fe200078e0a34 */
[----:B------:R-:W-:Y:S01]  /*3b40*/  LOP3.LUT R153, RZ, R153, RZ, 0x33, !PT ;  /* 0x00000099ff997212 */ /* 0x000fe200078e33ff */
[----:B------:R-:W-:Y:S02]  /*3b50*/  @!P3 IMAD.MOV R54, RZ, RZ, -R54 ;  /* 0x000000ffff36b224 */ /* 0x000fe400078e0a36 */
[--C-:B------:R-:W-:Y:S01]  /*3b60*/  @!P2 IMAD.IADD R56, R56, 0x1, -R3.reuse ;  /* 0x000000013838a824 */ /* 0x100fe200078e0a03 */
[----:B------:R-:W-:Y:S01]  /*3b70*/  SEL R46, R153, R46, !P1 ;  /* 0x0000002e992e7207 */ /* 0x000fe20004800000 */
[----:B------:R-:W-:Y:S01]  /*3b80*/  @!P4 IMAD.IADD R66, R66, 0x1, -R3 ;  /* 0x000000014242c824 */ /* 0x000fe200078e0a03 */
[----:B------:R-:W-:Y:S01]  /*3b90*/  ISETP.GE.AND P2, PT, R61, RZ, PT ;  /* 0x000000ff3d00720c */ /* 0x000fe20003f46270 */
[----:B------:R-:W-:Y:S01]  /*3ba0*/  @!P5 IMAD.MOV R56, RZ, RZ, -R56 ;  /* 0x000000ffff38d224 */ /* 0x000fe200078e0a38 */
[----:B------:R-:W-:Y:S01]  /*3bb0*/  ISETP.GE.AND P4, PT, R49, RZ, PT ;  /* 0x000000ff3100720c */ /* 0x000fe20003f86270 */
[----:B------:R-:W-:Y:S01]  /*3bc0*/  IMAD R46, R46, UR5, RZ ;  /* 0x000000052e2e7c24 */ /* 0x000fe2000f8e02ff */
[C---:B------:R-:W-:Y:S01]  /*3bd0*/  SEL R3, R153.reuse, R8, !P1 ;  /* 0x0000000899037207 */ /* 0x040fe20004800000 */
[----:B------:R-:W-:Y:S01]  /*3be0*/  @!P6 IMAD.MOV R96, RZ, RZ, -R96 ;  /* 0x000000ffff60e224 */ /* 0x000fe200078e0a60 */
[----:B------:R-:W-:Y:S01]  /*3bf0*/  LEA R8, P0, R2, UR6, 0x1 ;  /* 0x0000000602087c11 */ /* 0x000fe2000f8008ff */
[----:B------:R-:W-:Y:S01]  /*3c00*/  IMAD R14, R14, 0x40, R5 ;  /* 0x000000400e0e7824 */ /* 0x000fe200078e0205 */
[----:B------:R-:W-:Y:S01]  /*3c10*/  SEL R6, R153, R6, !P1 ;  /* 0x0000000699067207 */ /* 0x000fe20004800000 */
[----:B------:R-:W-:Y:S01]  /*3c20*/  IMAD R3, R3, UR5, RZ ;  /* 0x0000000503037c24 */ /* 0x000fe2000f8e02ff */
[----:B------:R-:W-:-:S02]  /*3c30*/  SEL R9, R153, R9, !P1 ;  /* 0x0000000999097207 */ /* 0x000fc40004800000 */
[----:B------:R-:W-:Y:S01]  /*3c40*/  LEA.HI.X.SX32 R2, R2, UR7, 0x1, P0 ;  /* 0x0000000702027c11 */ /* 0x000fe200080f0eff */
[----:B------:R-:W-:Y:S01]  /*3c50*/  ULDC.64 UR6, c[0x0][0x218] ;  /* 0x0000860000067ab9 */ /* 0x000fe20000000a00 */
[----:B------:R-:W-:Y:S01]  /*3c60*/  IMAD R6, R6, UR5, RZ ;  /* 0x0000000506067c24 */ /* 0x000fe2000f8e02ff */
[----:B------:R-:W-:Y:S01]  /*3c70*/  LEA R4, P6, R46, UR6, 0x1 ;  /* 0x000000062e047c11 */ /* 0x000fe2000f8c08ff */
[----:B------:R-:W-:Y:S01]  /*3c80*/  IMAD R9, R9, UR5, RZ ;  /* 0x0000000509097c24 */ /* 0x000fe2000f8e02ff */
[C---:B------:R-:W-:Y:S01]  /*3c90*/  SEL R10, R153.reuse, R10, !P1 ;  /* 0x0000000a990a7207 */ /* 0x040fe20004800000 */
[----:B------:R-:W-:Y:S01]  /*3ca0*/  @!P2 IMAD.MOV R66, RZ, RZ, -R66 ;  /* 0x000000ffff42a224 */ /* 0x000fe200078e0a42 */
[C---:B------:R-:W-:Y:S01]  /*3cb0*/  SEL R12, R153.reuse, R12, !P1 ;  /* 0x0000000c990c7207 */ /* 0x040fe20004800000 */
[----:B------:R-:W-:Y:S01]  /*3cc0*/  @!P4 IMAD.MOV R82, RZ, RZ, -R82 ;  /* 0x000000ffff52c224 */ /* 0x000fe200078e0a52 */
[----:B------:R-:W-:Y:S01]  /*3cd0*/  LEA R47, P5, R6, UR6, 0x1 ;  /* 0x00000006062f7c11 */ /* 0x000fe2000f8a08ff */
[----:B------:R0:W-:Y:S01]  /*3ce0*/  STL [R1+0x224], R4 ;  /* 0x0002240401007387 */ /* 0x0001e20000100800 */
[----:B------:R-:W-:Y:S01]  /*3cf0*/  IMAD R10, R10, UR5, RZ ;  /* 0x000000050a0a7c24 */ /* 0x000fe2000f8e02ff */
[C---:B------:R-:W-:Y:S01]  /*3d00*/  SEL R13, R153.reuse, R13, !P1 ;  /* 0x0000000d990d7207 */ /* 0x040fe20004800000 */
[----:B------:R-:W-:Y:S01]  /*3d10*/  IMAD R12, R12, UR5, RZ ;  /* 0x000000050c0c7c24 */ /* 0x000fe2000f8e02ff */
[C---:B------:R-:W-:Y:S01]  /*3d20*/  SEL R15, R153.reuse, R15, !P1 ;  /* 0x0000000f990f7207 */ /* 0x040fe20004800000 */
[----:B------:R1:W-:Y:S01]  /*3d30*/  STL [R1+0x2cc], R47 ;  /* 0x0002cc2f01007387 */ /* 0x0003e20000100800 */
[----:B------:R-:W-:Y:S01]  /*3d40*/  SEL R11, R153, R11, !P1 ;  /* 0x0000000b990b7207 */ /* 0x000fe20004800000 */
[----:B------:R-:W-:Y:S01]  /*3d50*/  IMAD R13, R13, UR5, RZ ;  /* 0x000000050d0d7c24 */ /* 0x000fe2000f8e02ff */
[----:B------:R-:W-:Y:S01]  /*3d60*/  SEL R16, R153, R16, !P1 ;  /* 0x0000001099107207 */ /* 0x000fe20004800000 */
[----:B------:R-:W-:Y:S01]  /*3d70*/  IMAD R15, R15, UR5, RZ ;  /* 0x000000050f0f7c24 */ /* 0x000fe2000f8e02ff */
[----:B0-----:R-:W-:Y:S01]  /*3d80*/  LEA R4, P2, R9, UR6, 0x1 ;  /* 0x0000000609047c11 */ /* 0x001fe2000f8408ff */
[----:B------:R-:W-:Y:S01]  /*3d90*/  IMAD R11, R11, UR5, RZ ;  /* 0x000000050b0b7c24 */ /* 0x000fe2000f8e02ff */
[C---:B------:R-:W-:Y:S01]  /*3da0*/  SEL R17, R153.reuse, R17, !P1 ;  /* 0x0000001199117207 */ /* 0x040fe20004800000 */
[----:B------:R-:W-:Y:S01]  /*3db0*/  IMAD R16, R16, UR5, RZ ;  /* 0x0000000510107c24 */ /* 0x000fe2000f8e02ff */
[C---:B------:R-:W-:Y:S01]  /*3dc0*/  SEL R18, R153.reuse, R18, !P1 ;  /* 0x0000001299127207 */ /* 0x040fe20004800000 */
[----:B------:R0:W-:Y:S01]  /*3dd0*/  STL [R1+0x22c], R4 ;  /* 0x00022c0401007387 */ /* 0x0001e20000100800 */
[----:B------:R-:W-:Y:S01]  /*3de0*/  SEL R19, R153, R19, !P1 ;  /* 0x0000001399137207 */ /* 0x000fe20004800000 */
[----:B------:R-:W-:Y:S01]  /*3df0*/  IMAD R17, R17, UR5, RZ ;  /* 0x0000000511117c24 */ /* 0x000fe2000f8e02ff */
[C---:B------:R-:W-:Y:S01]  /*3e00*/  SEL R20, R153.reuse, R20, !P1 ;  /* 0x0000001499147207 */ /* 0x040fe20004800000 */
[----:B------:R-:W-:Y:S01]  /*3e10*/  IMAD R18, R18, UR5, RZ ;  /* 0x0000000512127c24 */ /* 0x000fe2000f8e02ff */
        /* <DEDUP_REMOVED lines=98> */
[----:B------:R-:W-:Y:S01]  /*4440*/  SEL R96, R153, R96, !P1 ;  /* 0x0000006099607207 */ /* 0x000fe20004800000 */
[----:B------:R-:W-:Y:S01]  /*4450*/  IMAD R66, R66, UR5, RZ ;  /* 0x0000000542427c24 */ /* 0x000fe2000f8e02ff */
[----:B-1----:R-:W-:Y:S01]  /*4460*/  LEA R47, P1, R10, UR6, 0x1 ;  /* 0x000000060a2f7c11 */ /* 0x002fe2000f8208ff */
[----:B------:R-:W-:Y:S01]  /*4470*/  IMAD R82, R82, UR5, RZ ;  /* 0x0000000552527c24 */ /* 0x000fe2000f8e02ff */
[----:B0-----:R-:W-:Y:S01]  /*4480*/  LEA R4, P4, R12, UR6, 0x1 ;  /* 0x000000060c047c11 */ /* 0x001fe2000f8808ff */
[----:B------:R-:W-:Y:S01]  /*4490*/  IMAD R96, R96, UR5, RZ ;  /* 0x0000000560607c24 */ /* 0x000fe2000f8e02ff */
[----:B------:R-:W-:Y:S01]  /*44a0*/  LEA R220, P3, R3, UR6, 0x1 ;  /* 0x0000000603dc7c11 */ /* 0x000fe2000f8608ff */
[----:B------:R-:W-:Y:S01]  /*44b0*/  STL [R1+0x2d0], R47 ;  /* 0x0002d02f01007387 */ /* 0x000fe20000100800 */
[----:B------:R-:W-:Y:S01]  /*44c0*/  LEA.HI.X.SX32 R219, R46, UR7, 0x1, P6 ;  /* 0x000000072edb7c11 */ /* 0x000fe2000b0f0eff */
[----:B------:R-:W-:Y:S01]  /*44d0*/  UMOV UR5, URZ ;  /* 0x0000003f00057c82 */ /* 0x000fe20008000000 */
[----:B------:R-:W-:Y:S01]  /*44e0*/  LEA R46, P6, R13, UR6, 0x1 ;  /* 0x000000060d2e7c11 */ /* 0x000fe2000f8c08ff */
[----:B------:R0:W-:Y:S01]  /*44f0*/  STL [R1+0x234], R4 ;  /* 0x0002340401007387 */ /* 0x0001e20000100800 */
[----:B------:R-:W-:Y:S01]  /*4500*/  LEA.HI.X.SX32 R197, R3, UR7, 0x1, P3 ;  /* 0x0000000703c57c11 */ /* 0x000fe200098f0eff */
[----:B------:R-:W-:Y:S01]  /*4510*/  UIADD3.X UR9, UR5, 0x40000040, URZ, UP0, !UPT ;  /* 0x4000004005097890 */ /* 0x000fe200087fe43f */
[----:B------:R-:W-:Y:S01]  /*4520*/  LEA R3, P3, R15, UR6, 0x1 ;  /* 0x000000060f037c11 */ /* 0x000fe2000f8608ff */
[----:B------:R1:W-:Y:S01]  /*4530*/  STL [R1+0x2d4], R46 ;  /* 0x0002d42e01007387 */ /* 0x0003e20000100800 */
[----:B------:R-:W-:Y:S01]  /*4540*/  LEA.HI.X.SX32 R221, R9, UR7, 0x1, P2 ;  /* 0x0000000709dd7c11 */ /* 0x000fe200090f0eff */
[----:B------:R-:W-:Y:S01]  /*4550*/  UIADD3.64 UR16, UR8, 0x80, URZ ;  /* 0x0000008008107897 */ /* 0x000fe2000fffe03f */
[----:B------:R-:W-:Y:S01]  /*4560*/  LEA R222, P0, R11, UR6, 0x1 ;  /* 0x000000060bde7c11 */ /* 0x000fe2000f8008ff */
[----:B------:R-:W-:Y:S01]  /*4570*/  UIADD3.64 UR20, UR8, 0x100, URZ ;  /* 0x0000010008147897 */ /* 0x000fe2000fffe03f */
[----:B------:R-:W-:-:S02]  /*4580*/  LEA.HI.X.SX32 R223, R12, UR7, 0x1, P4 ;  /* 0x000000070cdf7c11 */ /* 0x000fc4000a0f0eff */
[----:B0-----:R-:W-:Y:S02]  /*4590*/  LEA.HI.X.SX32 R4, R6, UR7, 0x1, P5 ;  /* 0x0000000706047c11 */ /* 0x001fe4000a8f0eff */
[----:B------:R-:W-:Y:S02]  /*45a0*/  LEA.HI.X.SX32 R198, R11, UR7, 0x1, P0 ;  /* 0x000000070bc67c11 */ /* 0x000fe400080f0eff */
[----:B-1----:R-:W-:Y:S02]  /*45b0*/  CS2R R46, SRZ ;  /* 0x00000000002e7805 */ /* 0x002fe4000001ff00 */
[C---:B------:R-:W-:Y:S01]  /*45c0*/  LEA R224, P5, R48.reuse, UR6, 0x1 ;  /* 0x0000000630e07c11 */ /* 0x040fe2000f8a08ff */
[----:B------:R0:W-:Y:S01]  /*45d0*/  STL [R1+0x228], R4 ;  /* 0x0002280401007387 */ /* 0x0001e20000100800 */
[----:B------:R-:W-:Y:S02]  /*45e0*/  LEA.HI.X.SX32 R225, R15, UR7, 0x1, P3 ;  /* 0x000000070fe17c11 */ /* 0x000fe400098f0eff */
[----:B------:R-:W-:Y:S01]  /*45f0*/  LEA.HI.X.SX32 R199, R48, UR7, 0x1, P5 ;  /* 0x0000000730c77c11 */ /* 0x000fe2000a8f0eff */
[----:B------:R1:W-:Y:S01]  /*4600*/  STL [R1+0x23c], R3 ;  /* 0x00023c0301007387 */ /* 0x0003e20000100800 */
[----:B------:R-:W-:-:S02]  /*4610*/  LOP3.LUT R9, R14, 0x10, RZ, 0x3c, !PT ;  /* 0x000000100e097812 */ /* 0x000fc400078e3cff */
[----:B------:R-:W-:Y:S02]  /*4620*/  CS2R R48, SRZ ;  /* 0x0000000000307805 */ /* 0x000fe4000001ff00 */
[----:B------:R-:W-:Y:S02]  /*4630*/  LOP3.LUT R5, R5, 0x90, R98, 0x78, !PT ;  /* 0x0000009005057812 */ /* 0x000fe400078e7862 */
[----:B------:R-:W-:Y:S02]  /*4640*/  CS2R R98, SRZ ;  /* 0x0000000000627805 */ /* 0x000fe4000001ff00 */
[----:B0-----:R-:W-:Y:S02]  /*4650*/  LEA R4, P2, R16, UR6, 0x1 ;  /* 0x0000000610047c11 */ /* 0x001fe4000f8408ff */
[----:B-1----:R-:W-:-:S03]  /*4660*/  LEA.HI.X.SX32 R3, R10, UR7, 0x1, P1 ;  /* 0x000000070a037c11 */ /* 0x002fc600088f0eff */
[----:B------:R0:W-:Y:S01]  /*4670*/  STL [R1+0x2d8], R4 ;  /* 0x0002d80401007387 */ /* 0x0001e20000100800 */
[C---:B------:R-:W-:Y:S02]  /*4680*/  LEA R226, P1, R17.reuse, UR6, 0x1 ;  /* 0x0000000611e27c11 */ /* 0x040fe4000f8208ff */
[----:B------:R-:W-:Y:S01]  /*4690*/  LOP3.LUT R10, R14, 0x30, RZ, 0x3c, !PT ;  /* 0x000000300e0a7812 */ /* 0x000fe200078e3cff */
[----:B------:R1:W-:Y:S01]  /*46a0*/  STL [R1+0x230], R3 ;  /* 0x0002300301007387 */ /* 0x0003e20000100800 */
[----:B------:R-:W-:Y:S02]  /*46b0*/  LEA.HI.X.SX32 R200, R17, UR7, 0x1, P1 ;  /* 0x0000000711c87c11 */ /* 0x000fe400088f0eff */
[----:B0-----:R-:W-:Y:S02]  /*46c0*/  LEA R4, P4, R19, UR6, 0x1 ;  /* 0x0000000613047c11 */ /* 0x001fe4000f8808ff */
[----:B-1----:R-:W-:-:S04]  /*46d0*/  LEA R3, P0, R18, UR6, 0x1 ;  /* 0x0000000612037c11 */ /* 0x002fc8000f8008ff */
[----:B------:R-:W-:Y:S01]  /*46e0*/  LEA.HI.X.SX32 R227, R18, UR7, 0x1, P0 ;  /* 0x0000000712e37c11 */ /* 0x000fe200080f0eff */
[----:B------:R0:W-:Y:S04]  /*46f0*/  STL [R1+0x244], R3 ;  /* 0x0002440301007387 */ /* 0x0001e80000100800 */
[----:B------:R1:W-:Y:S01]  /*4700*/  STL [R1+0x2dc], R4 ;  /* 0x0002dc0401007387 */ /* 0x0003e20000100800 */
[----:B0-----:R-:W-:Y:S02]  /*4710*/  LEA.HI.X.SX32 R3, R13, UR7, 0x1, P6 ;  /* 0x000000070d037c11 */ /* 0x001fe4000b0f0eff */
[----:B------:R-:W-:Y:S02]  /*4720*/  LEA R228, P6, R20, UR6, 0x1 ;  /* 0x0000000614e47c11 */ /* 0x000fe4000f8c08ff */
[----:B-1----:R-:W-:Y:S01]  /*4730*/  LEA R4, P3, R50, UR6, 0x1 ;  /* 0x0000000632047c11 */ /* 0x002fe2000f8608ff */
[----:B------:R0:W-:Y:S01]  /*4740*/  STL [R1+0x238], R3 ;  /* 0x0002380301007387 */ /* 0x0001e20000100800 */
[----:B------:R-:W-:-:S02]  /*4750*/  LEA.HI.X.SX32 R201, R20, UR7, 0x1, P6 ;  /* 0x0000000714c97c11 */ /* 0x000fc4000b0f0eff */
[----:B0-----:R-:W-:-:S04]  /*4760*/  LEA R3, P5, R21, UR6, 0x1 ;  /* 0x0000000615037c11 */ /* 0x001fc8000f8a08ff */
        /* <DEDUP_REMOVED lines=8> */
[----:B------:R-:W-:-:S04]  /*47f0*/  LEA R235, P2, R52, UR6, 0x1 ;  /* 0x0000000634eb7c11 */ /* 0x000fc8000f8408ff */
[----:B------:R-:W-:Y:S02]  /*4800*/  LEA.HI.X.SX32 R205, R52, UR7, 0x1, P2 ;  /* 0x0000000734cd7c11 */ /* 0x000fe400090f0eff */
[----:B------:R-:W-:Y:S02]  /*4810*/  CS2R R52, SRZ ;  /* 0x0000000000347805 */ /* 0x000fe4000001ff00 */
[----:B0-----:R-:W-:-:S04]  /*4820*/  LEA R3, P1, R23, UR6, 0x1 ;  /* 0x0000000617037c11 */ /* 0x001fc8000f8208ff */
[----:B------:R-:W-:Y:S01]  /*4830*/  LEA.HI.X.SX32 R231, R23, UR7, 0x1, P1 ;  /* 0x0000000717e77c11 */ /* 0x000fe200088f0eff */
[----:B------:R0:W-:Y:S01]  /*4840*/  STL [R1+0x254], R3 ;  /* 0x0002540301007387 */ /* 0x0001e20000100800 */
[----:B------:R-:W-:-:S03]  /*4850*/  LEA R236, P1, R29, UR6, 0x1 ;  /* 0x000000061dec7c11 */ /* 0x000fc6000f8208ff */
[----:B------:R1:W-:Y:S01]  /*4860*/  STL [R1+0x2e4], R4 ;  /* 0x0002e40401007387 */ /* 0x0003e20000100800 */
[----:B------:R-:W-:Y:S02]  /*4870*/  LEA.HI.X.SX32 R206, R29, UR7, 0x1, P1 ;  /* 0x000000071dce7c11 */ /* 0x000fe400088f0eff */
[----:B------:R-:W-:Y:S02]  /*4880*/  LEA R241, P1, R54, UR6, 0x1 ;  /* 0x0000000636f17c11 */ /* 0x000fe4000f8208ff */
[----:B0-----:R-:W-:Y:S02]  /*4890*/  LEA.HI.X.SX32 R3, R19, UR7, 0x1, P4 ;  /* 0x0000000713037c11 */ /* 0x001fe4000a0f0eff */
[----:B------:R-:W-:Y:S02]  /*48a0*/  LEA R232, P4, R25, UR6, 0x1 ;  /* 0x0000000619e87c11 */ /* 0x000fe4000f8808ff */
[----:B-1----:R-:W-:Y:S01]  /*48b0*/  LEA R4, P5, R27, UR6, 0x1 ;  /* 0x000000061b047c11 */ /* 0x002fe2000f8a08ff */
[----:B------:R0:W-:Y:S01]  /*48c0*/  STL [R1+0x248], R3 ;  /* 0x0002480301007387 */ /* 0x0001e20000100800 */
[----:B------:R-:W-:-:S02]  /*48d0*/  LEA.HI.X.SX32 R203, R25, UR7, 0x1, P4 ;  /* 0x0000000719cb7c11 */ /* 0x000fc4000a0f0eff */
[----:B------:R-:W-:Y:S02]  /*48e0*/  LEA.HI.X.SX32 R209, R54, UR7, 0x1, P1 ;  /* 0x0000000736d17c11 */ /* 0x000fe400088f0eff */
[----:B------:R-:W-:Y:S02]  /*48f0*/  CS2R R54, SRZ ;  /* 0x0000000000367805 */ /* 0x000fe4000001ff00 */
[----:B0-----:R-:W-:-:S04]  /*4900*/  LEA R3, P6, R26, UR6, 0x1 ;  /* 0x000000061a037c11 */ /* 0x001fc8000f8c08ff */
[----:B------:R-:W-:Y:S01]  /*4910*/  LEA.HI.X.SX32 R233, R26, UR7, 0x1, P6 ;  /* 0x000000071ae97c11 */ /* 0x000fe2000b0f0eff */
[----:B------:R0:W-:Y:S04]  /*4920*/  STL [R1+0x25c], R3 ;  /* 0x00025c0301007387 */ /* 0x0001e80000100800 */
[----:B------:R1:W-:Y:S01]  /*4930*/  STL [R1+0x2e8], R4 ;  /* 0x0002e80401007387 */ /* 0x0003e20000100800 */
[----:B0-----:R-:W-:Y:S02]  /*4940*/  LEA.HI.X.SX32 R3, R50, UR7, 0x1, P3 ;  /* 0x0000000732037c11 */ /* 0x001fe400098f0eff */
[----:B------:R-:W-:Y:S02]  /*4950*/  CS2R R50, SRZ ;  /* 0x0000000000327805 */ /* 0x000fe4000001ff00 */
[----:B------:R-:W-:-:S02]  /*4960*/  LEA R234, P3, R28, UR6, 0x1 ;  /* 0x000000061cea7c11 */ /* 0x000fc4000f8608ff */
[----:B-1----:R-:W-:Y:S01]  /*4970*/  LEA R4, P6, R32, UR6, 0x1 ;  /* 0x0000000620047c11 */ /* 0x002fe2000f8c08ff */
[----:B------:R0:W-:Y:S01]  /*4980*/  STL [R1+0x250], R3 ;  /* 0x0002500301007387 */ /* 0x0001e20000100800 */
[----:B------:R-:W-:Y:S02]  /*4990*/  LEA.HI.X.SX32 R204, R28, UR7, 0x1, P3 ;  /* 0x000000071ccc7c11 */ /* 0x000fe400098f0eff */
[----:B------:R-:W-:Y:S02]  /*49a0*/  CS2R R28, SRZ ;  /* 0x00000000001c7805 */ /* 0x000fe4000001ff00 */
[----:B0-----:R-:W-:Y:S02]  /*49b0*/  LEA.HI.X.SX32 R3, R24, UR7, 0x1, P0 ;  /* 0x0000000718037c11 */ /* 0x001fe400080f0eff */
[----:B------:R-:W-:Y:S02]  /*49c0*/  CS2R R24, SRZ ;  /* 0x0000000000187805 */ /* 0x000fe4000001ff00 */
[C---:B------:R-:W-:Y:S01]  /*49d0*/  LEA R237, P0, R30.reuse, UR6, 0x1 ;  /* 0x000000061eed7c11 */ /* 0x040fe2000f8008ff */
[----:B------:R0:W-:Y:S03]  /*49e0*/  STL [R1+0x258], R3 ;  /* 0x0002580301007387 */ /* 0x0001e60000100800 */
[----:B------:R-:W-:-:S02]  /*49f0*/  LEA.HI.X.SX32 R207, R30, UR7, 0x1, P0 ;  /* 0x000000071ecf7c11 */ /* 0x000fc400080f0eff */
[----:B0-----:R-:W-:-:S04]  /*4a00*/  LEA R3, P4, R31, UR6, 0x1 ;  /* 0x000000061f037c11 */ /* 0x001fc8000f8808ff */
[----:B------:R-:W-:Y:S01]  /*4a10*/  LEA.HI.X.SX32 R238, R31, UR7, 0x1, P4 ;  /* 0x000000071fee7c11 */ /* 0x000fe2000a0f0eff */
[----:B------:R0:W-:Y:S01]  /*4a20*/  STL [R1+0x264], R3 ;  /* 0x0002640301007387 */ /* 0x0001e20000100800 */
[----:B------:R-:W-:-:S03]  /*4a30*/  CS2R R30, SRZ ;  /* 0x00000000001e7805 */ /* 0x000fc6000001ff00 */
[----:B------:R1:W-:Y:S01]  /*4a40*/  STL [R1+0x2ec], R4 ;  /* 0x0002ec0401007387 */ /* 0x0003e20000100800 */
[----:B0-----:R-:W-:Y:S02]  /*4a50*/  LEA.HI.X.SX32 R3, R27, UR7, 0x1, P5 ;  /* 0x000000071b037c11 */ /* 0x001fe4000a8f0eff */
[----:B------:R-:W-:Y:S02]  /*4a60*/  CS2R R26, SRZ ;  /* 0x00000000001a7805 */ /* 0x000fe4000001ff00 */
[C---:B------:R-:W-:Y:S02]  /*4a70*/  LEA R239, P5, R33.reuse, UR6, 0x1 ;  /* 0x0000000621ef7c11 */ /* 0x040fe4000f8a08ff */
[C---:B-1----:R-:W-:Y:S01]  /*4a80*/  LEA R4, P3, R34.reuse, UR6, 0x1 ;  /* 0x0000000622047c11 */ /* 0x042fe2000f8608ff */
[----:B------:R0:W-:Y:S01]  /*4a90*/  STL [R1+0x260], R3 ;  /* 0x0002600301007387 */ /* 0x0001e20000100800 */
[----:B------:R-:W-:Y:S02]  /*4aa0*/  LEA.HI.X.SX32 R208, R33, UR7, 0x1, P5 ;  /* 0x0000000721d07c11 */ /* 0x000fe4000a8f0eff */
[----:B------:R-:W-:Y:S01]  /*4ab0*/  LEA.HI.X.SX32 R240, R34, UR7, 0x1, P3 ;  /* 0x0000000722f07c11 */ /* 0x000fe200098f0eff */
[----:B------:R1:W-:Y:S01]  /*4ac0*/  STL [R1+0x26c], R4 ;  /* 0x00026c0401007387 */ /* 0x0003e20000100800 */
[----:B0-----:R-:W-:-:S02]  /*4ad0*/  LEA R3, P2, R35, UR6, 0x1 ;  /* 0x0000000623037c11 */ /* 0x001fc4000f8408ff */
[----:B-1----:R-:W-:-:S03]  /*4ae0*/  LEA R4, P4, R37, UR6, 0x1 ;  /* 0x0000000625047c11 */ /* 0x002fc6000f8808ff */
[----:B------:R0:W-:Y:S02]  /*4af0*/  STL [R1+0x2f0], R3 ;  /* 0x0002f00301007387 */ /* 0x0001e40000100800 */
        /* <DEDUP_REMOVED lines=18> */
[----:B-1----:R-:W-:Y:S01]  /*4c20*/  LEA R4, P0, R56, UR6, 0x1 ;  /* 0x0000000638047c11 */ /* 0x002fe2000f8008ff */
[----:B------:R0:W-:Y:S01]  /*4c30*/  STL [R1+0x270], R3 ;  /* 0x0002700301007387 */ /* 0x0001e20000100800 */
[----:B------:R-:W-:Y:S02]  /*4c40*/  LEA.HI.X.SX32 R211, R41, UR7, 0x1, P2 ;  /* 0x0000000729d37c11 */ /* 0x000fe400090f0eff */
        /* <DEDUP_REMOVED lines=11> */
[----:B0-----:R-:W-:-:S04]  /*4d00*/  LEA R3, P6, R44, UR6, 0x1 ;  /* 0x000000062c037c11 */ /* 0x001fc8000f8c08ff */
[----:B------:R-:W-:Y:S01]  /*4d10*/  LEA.HI.X.SX32 R248, R44, UR7, 0x1, P6 ;  /* 0x000000072cf87c11 */ /* 0x000fe2000b0f0eff */
[----:B------:R0:W-:Y:S01]  /*4d20*/  STL [R1+0x28c], R3 ;  /* 0x00028c0301007387 */ /* 0x0001e20000100800 */
[----:B------:R-:W-:-:S03]  /*4d30*/  LEA R6, P6, R68, UR6, 0x1 ;  /* 0x0000000644067c11 */ /* 0x000fc6000f8c08ff */
[----:B------:R1:W-:Y:S01]  /*4d40*/  STL [R1+0x300], R4 ;  /* 0x0003000401007387 */ /* 0x0003e20000100800 */
[----:B0-----:R-:W-:Y:S02]  /*4d50*/  LEA.HI.X.SX32 R3, R40, UR7, 0x1, P3 ;  /* 0x0000000728037c11 */ /* 0x001fe400098f0eff */
[----:B------:R-:W-:Y:S02]  /*4d60*/  CS2R R40, SRZ ;  /* 0x0000000000287805 */ /* 0x000fe4000001ff00 */
[----:B------:R-:W-:Y:S02]  /*4d70*/  LEA R249, P3, R58, UR6, 0x1 ;  /* 0x000000063af97c11 */ /* 0x000fe4000f8608ff */
[----:B-1----:R-:W-:Y:S01]  /*4d80*/  LEA R4, P1, R62, UR6, 0x1 ;  /* 0x000000063e047c11 */ /* 0x002fe2000f8208ff */
[----:B------:R0:W-:Y:S01]  /*4d90*/  STL [R1+0x280], R3 ;  /* 0x0002800301007387 */ /* 0x0001e20000100800 */
[----:B------:R-:W-:Y:S02]  /*4da0*/  LEA.HI.X.SX32 R213, R58, UR7, 0x1, P3 ;  /* 0x000000073ad57c11 */ /* 0x000fe400098f0eff */
[----:B------:R-:W-:-:S02]  /*4db0*/  CS2R R58, SRZ ;  /* 0x00000000003a7805 */ /* 0x000fc4000001ff00 */
[----:B0-----:R-:W-:-:S04]  /*4dc0*/  LEA R3, P2, R60, UR6, 0x1 ;  /* 0x000000063c037c11 */ /* 0x001fc8000f8408ff */
[----:B------:R-:W-:Y:S01]  /*4dd0*/  LEA.HI.X.SX32 R250, R60, UR7, 0x1, P2 ;  /* 0x000000073cfa7c11 */ /* 0x000fe200090f0eff */
[----:B------:R0:W-:Y:S01]  /*4de0*/  STL [R1+0x294], R3 ;  /* 0x0002940301007387 */ /* 0x0001e20000100800 */
[----:B------:R-:W-:-:S03]  /*4df0*/  CS2R R60, SRZ ;  /* 0x00000000003c7805 */ /* 0x000fc6000001ff00 */
[----:B------:R-:W-:Y:S01]  /*4e00*/  STL [R1+0x304], R4 ;  /* 0x0003040401007387 */ /* 0x000fe20000100800 */
[----:B0-----:R-:W-:Y:S02]  /*4e10*/  LEA.HI.X.SX32 R3, R56, UR7, 0x1, P0 ;  /* 0x0000000738037c11 */ /* 0x001fe400080f0eff */
[----:B------:R-:W-:Y:S02]  /*4e20*/  CS2R R56, SRZ ;  /* 0x0000000000387805 */ /* 0x000fe4000001ff00 */
[C---:B------:R-:W-:Y:S01]  /*4e30*/  LEA R251, P0, R64.reuse, UR6, 0x1 ;  /* 0x0000000640fb7c11 */ /* 0x040fe2000f8008ff */
[----:B------:R0:W-:Y:S03]  /*4e40*/  STL [R1+0x288], R3 ;  /* 0x0002880301007387 */ /* 0x0001e60000100800 */
[----:B------:R-:W-:Y:S02]  /*4e50*/  LEA.HI.X.SX32 R214, R64, UR7, 0x1, P0 ;  /* 0x0000000740d67c11 */ /* 0x000fe400080f0eff */
[----:B------:R-:W-:-:S02]  /*4e60*/  CS2R R64, SRZ ;  /* 0x0000000000407805 */ /* 0x000fc4000001ff00 */
[----:B0-----:R-:W-:-:S04]  /*4e70*/  LEA R3, P4, R66, UR6, 0x1 ;  /* 0x0000000642037c11 */ /* 0x001fc8000f8808ff */
[----:B------:R-:W-:Y:S01]  /*4e80*/  LEA.HI.X.SX32 R252, R66, UR7, 0x1, P4 ;  /* 0x0000000742fc7c11 */ /* 0x000fe2000a0f0eff */
[----:B------:R0:W-:Y:S01]  /*4e90*/  STL [R1+0x29c], R3 ;  /* 0x00029c0301007387 */ /* 0x0001e20000100800 */
[----:B------:R-:W-:-:S03]  /*4ea0*/  CS2R R66, SRZ ;  /* 0x0000000000427805 */ /* 0x000fc6000001ff00 */
[----:B------:R1:W-:Y:S01]  /*4eb0*/  STL [R1+0x308], R6 ;  /* 0x0003080601007387 */ /* 0x0003e20000100800 */
[----:B0-----:R-:W-:Y:S02]  /*4ec0*/  LEA.HI.X.SX32 R3, R45, UR7, 0x1, P5 ;  /* 0x000000072d037c11 */ /* 0x001fe4000a8f0eff */
[----:B------:R-:W-:Y:S02]  /*4ed0*/  CS2R R44, SRZ ;  /* 0x00000000002c7805 */ /* 0x000fe4000001ff00 */
[----:B------:R-:W-:Y:S02]  /*4ee0*/  LEA R4, P5, R70, UR6, 0x1 ;  /* 0x0000000646047c11 */ /* 0x000fe4000f8a08ff */
[----:B-1----:R-:W-:Y:S01]  /*4ef0*/  LEA R6, P2, R74, UR6, 0x1 ;  /* 0x000000064a067c11 */ /* 0x002fe2000f8408ff */
[----:B------:R0:W-:Y:S01]  /*4f00*/  STL [R1+0x290], R3 ;  /* 0x0002900301007387 */ /* 0x0001e20000100800 */
[----:B------:R-:W-:Y:S02]  /*4f10*/  LEA.HI.X.SX32 R215, R70, UR7, 0x1, P5 ;  /* 0x0000000746d77c11 */ /* 0x000fe4000a8f0eff */
[----:B------:R-:W-:Y:S01]  /*4f20*/  CS2R R70, SRZ ;  /* 0x0000000000467805 */ /* 0x000fe2000001ff00 */
[----:B------:R-:W-:Y:S01]  /*4f30*/  STL [R1+0x200], R4 ;  /* 0x0002000401007387 */ /* 0x000fe20000100800 */
[----:B0-----:R-:W-:-:S05]  /*4f40*/  LEA R3, P3, R72, UR6, 0x1 ;  /* 0x0000000648037c11 */ /* 0x001fca000f8608ff */
[----:B------:R0:W-:Y:S04]  /*4f50*/  STL [R1+0x2a4], R3 ;  /* 0x0002a40301007387 */ /* 0x0001e80000100800 */
[----:B------:R1:W-:Y:S01]  /*4f60*/  STL [R1+0x30c], R6 ;  /* 0x00030c0601007387 */ /* 0x0003e20000100800 */
[----:B0-----:R-:W-:Y:S02]  /*4f70*/  LEA.HI.X.SX32 R3, R62, UR7, 0x1, P1 ;  /* 0x000000073e037c11 */ /* 0x001fe400088f0eff */
[----:B------:R-:W-:Y:S02]  /*4f80*/  CS2R R62, SRZ ;  /* 0x00000000003e7805 */ /* 0x000fe4000001ff00 */
[----:B------:R-:W-:Y:S02]  /*4f90*/  LEA R4, P1, R76, UR6, 0x1 ;  /* 0x000000064c047c11 */ /* 0x000fe4000f8208ff */
[----:B-1----:R-:W-:Y:S01]  /*4fa0*/  LEA R6, P4, R80, UR6, 0x1 ;  /* 0x0000000650067c11 */ /* 0x002fe2000f8808ff */
[----:B------:R0:W-:Y:S01]  /*4fb0*/  STL [R1+0x298], R3 ;  /* 0x0002980301007387 */ /* 0x0001e20000100800 */
[----:B------:R-:W-:-:S02]  /*4fc0*/  LEA.HI.X.SX32 R216, R76, UR7, 0x1, P1 ;  /* 0x000000074cd87c11 */ /* 0x000fc400088f0eff */
[----:B------:R-:W-:Y:S01]  /*4fd0*/  CS2R R76, SRZ ;  /* 0x00000000004c7805 */ /* 0x000fe2000001ff00 */
[----:B------:R1:W-:Y:S01]  /*4fe0*/  STL [R1+0x208], R4 ;  /* 0x0002080401007387 */ /* 0x0003e20000100800 */
[----:B0-----:R-:W-:Y:S02]  /*4ff0*/  LEA R3, P0, R78, UR6, 0x1 ;  /* 0x000000064e037c11 */ /* 0x001fe4000f8008ff */
[----:B-1----:R-:W-:-:S03]  /*5000*/  LEA.HI.X.SX32 R4, R68, UR7, 0x1, P6 ;  /* 0x0000000744047c11 */ /* 0x002fc6000b0f0eff */
[----:B------:R0:W-:Y:S01]  /*5010*/  STL [R1+0x2ac], R3 ;  /* 0x0002ac0301007387 */ /* 0x0001e20000100800 */
[----:B------:R-:W-:-:S03]  /*5020*/  CS2R R68, SRZ ;  /* 0x0000000000447805 */ /* 0x000fc6000001ff00 */
[----:B------:R-:W-:Y:S04]  /*5030*/  STL [R1+0x310], R6 ;  /* 0x0003100601007387 */ /* 0x000fe80000100800 */
[----:B------:R1:W-:Y:S01]  /*5040*/  STL [R1+0x2a0], R4 ;  /* 0x0002a00401007387 */ /* 0x0003e20000100800 */
[----:B0-----:R-:W-:-:S04]  /*5050*/  LEA R3, P6, R82, UR6, 0x1 ;  /* 0x0000000652037c11 */ /* 0x001fc8000f8c08ff */
[----:B------:R-:W-:Y:S01]  /*5060*/  LEA.HI.X.SX32 R217, R82, UR7, 0x1, P6 ;  /* 0x0000000752d97c11 */ /* 0x000fe2000b0f0eff */
[----:B------:R0:W-:Y:S01]  /*5070*/  STL [R1+0x210], R3 ;  /* 0x0002100301007387 */ /* 0x0001e20000100800 */
[----:B------:R-:W-:Y:S02]  /*5080*/  CS2R R82, SRZ ;  /* 0x0000000000527805 */ /* 0x000fe4000001ff00 */
[----:B-1----:R-:W-:-:S05]  /*5090*/  LEA R4, P5, R84, UR6, 0x1 ;  /* 0x0000000654047c11 */ /* 0x002fca000f8a08ff */
[----:B------:R1:W-:Y:S01]  /*50a0*/  STL [R1+0x2b4], R4 ;  /* 0x0002b40401007387 */ /* 0x0003e20000100800 */
[----:B0-----:R-:W-:Y:S02]  /*50b0*/  LEA.HI.X.SX32 R3, R72, UR7, 0x1, P3 ;  /* 0x0000000748037c11 */ /* 0x001fe400098f0eff */
[----:B------:R-:W-:Y:S02]  /*50c0*/  CS2R R72, SRZ ;  /* 0x0000000000487805 */ /* 0x000fe4000001ff00 */
[----:B------:R-:W-:Y:S01]  /*50d0*/  LEA R6, P3, R86, UR6, 0x1 ;  /* 0x0000000656067c11 */ /* 0x000fe2000f8608ff */
[----:B------:R0:W-:Y:S01]  /*50e0*/  STL [R1+0x204], R3 ;  /* 0x0002040301007387 */ /* 0x0001e20000100800 */
[----:B-1----:R-:W-:-:S03]  /*50f0*/  LEA.HI.X.SX32 R4, R74, UR7, 0x1, P2 ;  /* 0x000000074a047c11 */ /* 0x002fc600090f0eff */
[----:B------:R-:W-:Y:S01]  /*5100*/  STL [R1+0x314], R6 ;  /* 0x0003140601007387 */ /* 0x000fe20000100800 */
[----:B------:R-:W-:-:S03]  /*5110*/  CS2R R74, SRZ ;  /* 0x00000000004a7805 */ /* 0x000fc6000001ff00 */
        /* <DEDUP_REMOVED lines=12> */
[----:B------:R1:W-:Y:S01]  /*51e0*/  STL [R1+0x318], R6 ;  /* 0x0003180601007387 */ /* 0x0003e20000100800 */
[----:B------:R-:W-:-:S03]  /*51f0*/  CS2R R80, SRZ ;  /* 0x0000000000507805 */ /* 0x000fc6000001ff00 */
[----:B------:R2:W-:Y:S01]  /*5200*/  STL [R1+0x2b0], R4 ;  /* 0x0002b00401007387 */ /* 0x0005e20000100800 */
[----:B0-----:R-:W-:Y:S02]  /*5210*/  LEA R3, P4, R94, UR6, 0x1 ;  /* 0x000000065e037c11 */ /* 0x001fe4000f8808ff */
[----:B-1----:R-:W-:-:S03]  /*5220*/  LEA R6, P6, R96, UR6, 0x1 ;  /* 0x0000000660067c11 */ /* 0x002fc6000f8c08ff */
[----:B------:R0:W-:Y:S01]  /*5230*/  STL [R1+0x2c4], R3 ;  /* 0x0002c40301007387 */ /* 0x0001e20000100800 */
[----:B------:R-:W-:Y:S01]  /*5240*/  USHF.R.U32.HI UR6, URZ, 0x4, UR12 ;  /* 0x000000043f067899 */ /* 0x000fe2000801160c */
[----:B--2---:R-:W-:Y:S02]  /*5250*/  LEA.HI.X.SX32 R4, R86, UR7, 0x1, P3 ;  /* 0x0000000756047c11 */ /* 0x004fe400098f0eff */
[----:B------:R1:W-:Y:S01]  /*5260*/  STL [R1+0x31c], R6 ;  /* 0x00031c0601007387 */ /* 0x0003e20000100800 */
[----:B------:R-:W-:Y:S01]  /*5270*/  USGXT.U32 UR4, UR6, 0xe ;  /* 0x0000000e0604789a */ /* 0x000fe20008000000 */
[----:B------:R-:W-:-:S03]  /*5280*/  CS2R R86, SRZ ;  /* 0x0000000000567805 */ /* 0x000fc6000001ff00 */
[----:B------:R-:W-:Y:S01]  /*5290*/  UIADD3.64 UR10, UR4, -UR10, URZ ;  /* 0x8000000a040a7297 */ /* 0x000fe2000fffe03f */
[----:B0-----:R-:W-:Y:S02]  /*52a0*/  LEA.HI.X.SX32 R3, R84, UR7, 0x1, P5 ;  /* 0x0000000754037c11 */ /* 0x001fe4000a8f0eff */
[----:B------:R-:W-:Y:S01]  /*52b0*/  CS2R R84, SRZ ;  /* 0x0000000000547805 */ /* 0x000fe2000001ff00 */
[----:B------:R-:W-:Y:S01]  /*52c0*/  UMOV UR6, UR4 ;  /* 0x0000000400067c82 */ /* 0x000fe20008000000 */
[----:B-1----:R-:W-:Y:S01]  /*52d0*/  LEA.HI.X.SX32 R6, R92, UR7, 0x1, P0 ;  /* 0x000000075c067c11 */ /* 0x002fe200080f0eff */
[----:B------:R0:W-:Y:S01]  /*52e0*/  STL [R1+0x214], R3 ;  /* 0x0002140301007387 */ /* 0x0001e20000100800 */
[----:B------:R-:W-:-:S03]  /*52f0*/  CS2R R92, SRZ ;  /* 0x00000000005c7805 */ /* 0x000fc6000001ff00 */
[----:B------:R1:W-:Y:S01]  /*5300*/  STL [R1+0x2b8], R4 ;  /* 0x0002b80401007387 */ /* 0x0003e20000100800 */
[----:B0-----:R-:W-:Y:S02]  /*5310*/  LEA.HI.X.SX32 R3, R90, UR7, 0x1, P1 ;  /* 0x000000075a037c11 */ /* 0x001fe400088f0eff */
[----:B------:R-:W-:Y:S02]  /*5320*/  CS2R R90, SRZ ;  /* 0x00000000005a7805 */ /* 0x000fe4000001ff00 */
[----:B-1----:R-:W-:Y:S01]  /*5330*/  LEA.HI.X.SX32 R4, R94, UR7, 0x1, P4 ;  /* 0x000000075e047c11 */ /* 0x002fe2000a0f0eff */
[----:B------:R0:W-:Y:S01]  /*5340*/  STL [R1+0x21c], R3 ;  /* 0x00021c0301007387 */ /* 0x0001e20000100800 */
[----:B------:R-:W-:-:S03]  /*5350*/  CS2R R94, SRZ ;  /* 0x00000000005e7805 */ /* 0x000fc6000001ff00 */
[----:B------:R1:W-:Y:S04]  /*5360*/  STL [R1+0x2c0], R6 ;  /* 0x0002c00601007387 */ /* 0x0003e80000100800 */
[----:B------:R2:W-:Y:S01]  /*5370*/  STL [R1+0x220], R4 ;  /* 0x0002200401007387 */ /* 0x0005e20000100800 */
[----:B0-----:R-:W-:Y:S02]  /*5380*/  LEA.HI.X.SX32 R3, R96, UR7, 0x1, P6 ;  /* 0x0000000760037c11 */ /* 0x001fe4000b0f0eff */
[----:B------:R-:W-:Y:S01]  /*5390*/  CS2R R96, SRZ ;  /* 0x0000000000607805 */ /* 0x000fe2000001ff00 */
[----:B------:R-:W-:Y:S01]  /*53a0*/  UMOV UR7, 0x80000020 ;  /* 0x8000002000077882 */ /* 0x000fe20000000000 */
[----:B-1----:R-:W-:Y:S01]  /*53b0*/  IMAD.U32 R6, RZ, RZ, UR18 ;  /* 0x00000012ff067e24 */ /* 0x002fe2000f8e00ff */
[----:B------:R0:W-:Y:S01]  /*53c0*/  STL [R1+0x2c8], R3 ;  /* 0x0002c80301007387 */ /* 0x0001e20000100800 */
[----:B--2---:R-:W1:Y:S03]  /*53d0*/  LDC R4, c[0x0][0x23c] ;  /* 0x00008f00ff047b82 */ /* 0x004e660000000800 */
[----:B------:R-:W-:Y:S04]  /*53e0*/  STL [R1], RZ ;  /* 0x000000ff01007387 */ /* 0x000fe80000100800 */
[----:B------:R-:W-:Y:S01]  /*53f0*/  STL [R1+0x4], RZ ;  /* 0x000004ff01007387 */ /* 0x000fe20000100800 */
[----:B0-----:R-:W-:-:S03]  /*5400*/  LOP3.LUT R3, R0, 0x1f, RZ, 0xc0, !PT ;  /* 0x0000001f00037812 */ /* 0x001fc600078ec0ff */
[----:B------:R-:W-:Y:S04]  /*5410*/  STL [R1+0x8], RZ ;  /* 0x000008ff01007387 */ /* 0x000fe80000100800 */
[----:B------:R-:W-:Y:S04]  /*5420*/  STL [R1+0xc], RZ ;  /* 0x00000cff01007387 */ /* 0x000fe80000100800 */
[----:B------:R-:W-:Y:S04]  /*5430*/  STL [R1+0x10], RZ ;  /* 0x000010ff01007387 */ /* 0x000fe80000100800 */
[----:B------:R-:W-:Y:S01]  /*5440*/  STL [R1+0x14], RZ ;  /* 0x000014ff01007387 */ /* 0x000fe20000100800 */
[----:B-1----:R-:W-:-:S03]  /*5450*/  IMAD.SHL.U32 R195, R4, 0x20, RZ ;  /* 0x0000002004c37824 */ /* 0x002fc600078e00ff */
[----:B------:R-:W-:Y:S01]  /*5460*/  STL [R1+0x18], RZ ;  /* 0x000018ff01007387 */ /* 0x000fe20000100800 */
[----:B------:R-:W-:-:S03]  /*5470*/  IMAD R4, R3, R4, RZ ;  /* 0x0000000403047224 */ /* 0x000fc600078e02ff */
[----:B------:R-:W-:Y:S02]  /*5480*/  STL [R1+0x1c], RZ ;  /* 0x00001cff01007387 */ /* 0x000fe40000100800 */
[----:B------:R-:W-:Y:S02]  /*5490*/  SHF.R.S32.HI R3, RZ, 0x1f, R4 ;  /* 0x0000001fff037819 */ /* 0x000fe40000011404 */
[----:B------:R-:W-:Y:S02]  /*54a0*/  STL [R1+0x20], RZ ;  /* 0x000020ff01007387 */ /* 0x000fe40000100800 */
[C---:B------:R-:W-:Y:S01]  /*54b0*/  SHF.L.U64.HI R0, R4.reuse, 0x1, R3 ;  /* 0x0000000104007819 */ /* 0x040fe20000010203 */
[----:B------:R-:W-:Y:S01]  /*54c0*/  IMAD.SHL.U32 R4, R4, 0x2, RZ ;  /* 0x0000000204047824 */ /* 0x000fe200078e00ff */
[----:B------:R-:W-:Y:S01]  /*54d0*/  STL [R1+0x24], RZ ;  /* 0x000024ff01007387 */ /* 0x000fe20000100800 */
[----:B------:R-:W-:-:S03]  /*54e0*/  LOP3.LUT R3, R14, 0x20, RZ, 0x3c, !PT ;  /* 0x000000200e037812 */ /* 0x000fc600078e3cff */
[----:B------:R-:W-:Y:S04]  /*54f0*/  STL [R1+0x28], RZ ;  /* 0x000028ff01007387 */ /* 0x000fe80000100800 */
        /* <DEDUP_REMOVED lines=117> */
[----:B------:R0:W-:Y:S04]  /*5c50*/  STL [R1+0x344], R9 ;  /* 0x0003440901007387 */ /* 0x0001e80000100800 */
[----:B------:R1:W-:Y:S04]  /*5c60*/  STL [R1+0x340], R3 ;  /* 0x0003400301007387 */ /* 0x0003e80000100800 */
[----:B------:R2:W-:Y:S01]  /*5c70*/  STL [R1+0x33c], R10 ;  /* 0x00033c0a01007387 */ /* 0x0005e20000100800 */
[----:B0-----:R-:W-:-:S02]  /*5c80*/  LOP3.LUT R9, R14, 0x40, RZ, 0x3c, !PT ;  /* 0x000000400e097812 */ /* 0x001fc400078e3cff */
[----:B-1----:R-:W-:-:S03]  /*5c90*/  LOP3.LUT R3, R14, 0x50, RZ, 0x3c, !PT ;  /* 0x000000500e037812 */ /* 0x002fc600078e3cff */
[----:B------:R0:W-:Y:S01]  /*5ca0*/  STL [R1+0x338], R9 ;  /* 0x0003380901007387 */ /* 0x0001e20000100800 */
[----:B--2---:R-:W-:-:S03]  /*5cb0*/  LOP3.LUT R10, R14, 0x60, RZ, 0x3c, !PT ;  /* 0x000000600e0a7812 */ /* 0x004fc600078e3cff */
[----:B------:R1:W-:Y:S04]  /*5cc0*/  STL [R1+0x334], R3 ;  /* 0x0003340301007387 */ /* 0x0003e80000100800 */
[----:B------:R2:W-:Y:S01]  /*5cd0*/  STL [R1+0x330], R10 ;  /* 0x0003300a01007387 */ /* 0x0005e20000100800 */
[----:B0-----:R-:W-:Y:S02]  /*5ce0*/  LOP3.LUT R9, R14, 0x70, RZ, 0x3c, !PT ;  /* 0x000000700e097812 */ /* 0x001fe400078e3cff */
[----:B-1----:R-:W-:-:S03]  /*5cf0*/  LOP3.LUT R3, R5, 0x20, RZ, 0x3c, !PT ;  /* 0x0000002005037812 */ /* 0x002fc600078e3cff */
[----:B------:R2:W-:Y:S04]  /*5d00*/  STL [R1+0x32c], R9 ;  /* 0x00032c0901007387 */ /* 0x0005e80000100800 */
.L_x_1:
[----:B0-2---:R-:W0:Y:S01]  /*5d10*/  LDC R9, c[0x0][0x238] ;  /* 0x00008e00ff097b82 */ /* 0x005e220000000800 */
[----:B------:R1:W-:Y:S01]  /*5d20*/  STL.64 [R1+0x608], R150 ;  /* 0x0006089601007387 */ /* 0x0003e20000100a00 */
[C---:B------:R-:W-:Y:S01]  /*5d30*/  ISETP.GT.AND P1, PT, R6.reuse, 0x8, PT ;  /* 0x000000080600780c */ /* 0x040fe20003f24270 */
[----:B------:R-:W-:Y:S01]  /*5d40*/  IMAD.MOV.U32 R3, RZ, RZ, R2 ;  /* 0x000000ffff037224 */ /* 0x000fe200078e0002 */
[----:B------:R-:W-:Y:S01]  /*5d50*/  ISETP.GT.AND P0, PT, R6, RZ, PT ;  /* 0x000000ff0600720c */ /* 0x000fe20003f04270 */
[----:B------:R-:W-:Y:S01]  /*5d60*/  STL.64 [R1+0x600], R148 ;  /* 0x0006009401007387 */ /* 0x000fe20000100a00 */
[----:B------:R-:W-:Y:S01]  /*5d70*/  IMAD.MOV.U32 R2, RZ, RZ, R8 ;  /* 0x000000ffff027224 */ /* 0x000fe200078e0008 */
[----:B------:R-:W-:Y:S01]  /*5d80*/  PRMT R10, RZ, 0x7610, R10 ;  /* 0x00007610ff0a7816 */ /* 0x000fe2000000000a */
[----:B------:R-:W2:Y:S01]  /*5d90*/  LDC R17, c[0x0][0x238] ;  /* 0x00008e00ff117b82 */ /* 0x000ea20000000800 */
[----:B------:R-:W-:Y:S04]  /*5da0*/  STL.64 [R1+0x5f8], R146 ;  /* 0x0005f89201007387 */ /* 0x000fe80000100a00 */
[----:B------:R-:W-:Y:S03]  /*5db0*/  STL.64 [R1+0x5f0], R144 ;  /* 0x0005f09001007387 */ /* 0x000fe60000100a00 */
[----:B------:R-:W3:Y:S01]  /*5dc0*/  LDC R16, c[0x0][0x238] ;  /* 0x00008e00ff107b82 */ /* 0x000ee20000000800 */
[----:B------:R-:W-:Y:S04]  /*5dd0*/  STL.64 [R1+0x5e8], R142 ;  /* 0x0005e88e01007387 */ /* 0x000fe80000100a00 */
[----:B------:R-:W-:Y:S03]  /*5de0*/  STL.64 [R1+0x5e0], R140 ;  /* 0x0005e08c01007387 */ /* 0x000fe60000100a00 */
[----:B-1----:R-:W1:Y:S01]  /*5df0*/  LDC R151, c[0x0][0x238] ;  /* 0x00008e00ff977b82 */ /* 0x002e620000000800 */
[----:B------:R-:W-:Y:S01]  /*5e00*/  STL.64 [R1+0x5d8], R138 ;  /* 0x0005d88a01007387 */ /* 0x000fe20000100a00 */
[----:B0-----:R-:W-:-:S03]  /*5e10*/  IMAD.SHL.U32 R9, R9, 0x8, RZ ;  /* 0x0000000809097824 */ /* 0x001fc600078e00ff */
[----:B------:R-:W-:Y:S01]  /*5e20*/  STL.64 [R1+0x5d0], R136 ;  /* 0x0005d08801007387 */ /* 0x000fe20000100a00 */
[----:B------:R-:W-:Y:S02]  /*5e30*/  PRMT R11, RZ, 0x7610, R11 ;  /* 0x00007610ff0b7816 */ /* 0x000fe4000000000b */
[----:B------:R-:W-:Y:S01]  /*5e40*/  ISETP.GT.AND P3, PT, R6, 0x10, PT ;  /* 0x000000100600780c */ /* 0x000fe20003f64270 */
[----:B------:R-:W-:Y:S01]  /*5e50*/  STL.64 [R1+0x5c8], R134 ;  /* 0x0005c88601007387 */ /* 0x000fe20000100a00 */
[----:B------:R-:W-:Y:S01]  /*5e60*/  PRMT R12, RZ, 0x7610, R12 ;  /* 0x00007610ff0c7816 */ /* 0x000fe2000000000c */
[----:B------:R-:W0:Y:S02]  /*5e70*/  LDC R150, c[0x0][0x238] ;  /* 0x00008e00ff967b82 */ /* 0x000e240000000800 */
[----:B------:R-:W-:Y:S04]  /*5e80*/  STL.64 [R1+0x5c0], R132 ;  /* 0x0005c08401007387 */ /* 0x000fe80000100a00 */
[----:B------:R-:W-:Y:S02]  /*5e90*/  STL.64 [R1+0x5b8], R130 ;  /* 0x0005b88201007387 */ /* 0x000fe40000100a00 */
[----:B------:R-:W4:Y:S02]  /*5ea0*/  LDC R18, c[0x0][0x238] ;  /* 0x00008e00ff127b82 */ /* 0x000f240000000800 */
[----:B------:R-:W-:Y:S04]  /*5eb0*/  STL.64 [R1+0x5b0], R128 ;  /* 0x0005b08001007387 */ /* 0x000fe80000100a00 */
[----:B------:R-:W-:Y:S04]  /*5ec0*/  STL.64 [R1+0x5a8], R126 ;  /* 0x0005a87e01007387 */ /* 0x000fe80000100a00 */
[----:B------:R-:W-:Y:S01]  /*5ed0*/  STL.64 [R1+0x5a0], R124 ;  /* 0x0005a07c01007387 */ /* 0x000fe20000100a00 */
[----:B------:R-:W-:-:S03]  /*5ee0*/  IMAD.WIDE R8, R9, 0x2, R2 ;  /* 0x0000000209087825 */ /* 0x000fc600078e0202 */
[----:B------:R-:W-:Y:S04]  /*5ef0*/  STL.64 [R1+0x598], R122 ;  /* 0x0005987a01007387 */ /* 0x000fe80000100a00 */
[----:B------:R-:W-:Y:S01]  /*5f00*/  STL.64 [R1+0x590], R120 ;  /* 0x0005907801007387 */ /* 0x000fe20000100a00 */
[----:B--2---:R-:W-:-:S03]  /*5f10*/  IMAD.SHL.U32 R17, R17, 0x2, RZ ;  /* 0x0000000211117824 */ /* 0x004fc600078e00ff */
[----:B------:R-:W-:Y:S01]  /*5f20*/  STL.64 [R1+0x588], R118 ;  /* 0x0005887601007387 */ /* 0x000fe20000100a00 */
[----:B---3--:R-:W-:-:S03]  /*5f30*/  IMAD.SHL.U32 R16, R16, 0x10, RZ ;  /* 0x0000001010107824 */ /* 0x008fc600078e00ff */
[----:B------:R-:W-:Y:S04]  /*5f40*/  STL.64 [R1+0x580], R116 ;  /* 0x0005807401007387 */ /* 0x000fe80000100a00 */
[----:B------:R-:W-:Y:S04]  /*5f50*/  STL.64 [R1+0x578], R114 ;  /* 0x0005787201007387 */ /* 0x000fe80000100a00 */
[----:B------:R-:W-:Y:S04]  /*5f60*/  STL.64 [R1+0x570], R112 ;  /* 0x0005707001007387 */ /* 0x000fe80000100a00 */
[----:B------:R-:W-:Y:S04]  /*5f70*/  STL.64 [R1+0x568], R110 ;  /* 0x0005686e01007387 */ /* 0x000fe80000100a00 */
[----:B------:R-:W-:Y:S01]  /*5f80*/  STL.64 [R1+0x560], R108 ;  /* 0x0005606c01007387 */ /* 0x000fe20000100a00 */
[----:B-1----:R-:W-:-:S03]  /*5f90*/  IMAD.SHL.U32 R151, R151, 0x4, RZ ;  /* 0x0000000497977824 */ /* 0x002fc600078e00ff */
[----:B------:R-:W-:Y:S04]  /*5fa0*/  STL.64 [R1+0x558], R106 ;  /* 0x0005586a01007387 */ /* 0x000fe80000100a00 */
[----:B------:R1:W2:Y:S04]  /*5fb0*/  @P1 LDG.E.U16 R11, desc[UR14][R8.64] ;  /* 0x0000000e080b1981 */ /* 0x0002a8000c1e1500 */
[----:B------:R-:W-:Y:S04]  /*5fc0*/  STL.64 [R1+0x550], R104 ;  /* 0x0005506801007387 */ /* 0x000fe80000100a00 */
[----:B------:R-:W-:Y:S01]  /*5fd0*/  STL.64 [R1+0x548], R102 ;  /* 0x0005486601007387 */ /* 0x000fe20000100a00 */
[----:B-1----:R-:W-:-:S03]  /*5fe0*/  IMAD.WIDE R8, R17, 0x2, R2 ;  /* 0x0000000211087825 */ /* 0x002fc600078e0202 */
[----:B------:R-:W-:Y:S01]  /*5ff0*/  STL.64 [R1+0x540], R100 ;  /* 0x0005406401007387 */ /* 0x000fe20000100a00 */
[----:B------:R-:W-:-:S03]  /*6000*/  IMAD.WIDE R16, R16, 0x2, R2 ;  /* 0x0000000210107825 */ /* 0x000fc600078e0202 */
[----:B------:R-:W-:Y:S04]  /*6010*/  STL.64 [R1+0x538], R98 ;  /* 0x0005386201007387 */ /* 0x000fe80000100a00 */
[----:B------:R-:W-:Y:S04]  /*6020*/  STL.64 [R1+0x530], R96 ;  /* 0x0005306001007387 */ /* 0x000fe80000100a00 */
[----:B------:R-:W-:Y:S04]  /*6030*/  STL.64 [R1+0x528], R94 ;  /* 0x0005285e01007387 */ /* 0x000fe80000100a00 */
[----:B------:R-:W-:Y:S04]  /*6040*/  STL.64 [R1+0x520], R92 ;  /* 0x0005205c01007387 */ /* 0x000fe80000100a00 */
[----:B------:R1:W3:Y:S04]  /*6050*/  @P3 LDG.E.U16 R12, desc[UR14][R16.64] ;  /* 0x0000000e100c3981 */ /* 0x0002e8000c1e1500 */
[----:B------:R-:W-:Y:S04]  /*6060*/  STL.64 [R1+0x518], R90 ;  /* 0x0005185a01007387 */ /* 0x000fe80000100a00 */
[----:B------:R-:W-:Y:S01]  /*6070*/  STL.64 [R1+0x510], R88 ;  /* 0x0005105801007387 */ /* 0x000fe20000100a00 */
[----:B-1----:R-:W-:-:S02]  /*6080*/  IMAD.WIDE R16, R151, 0x2, R2 ;  /* 0x0000000297107825 */ /* 0x002fc400078e0202 */
[----:B------:R-:W1:Y:S01]  /*6090*/  LDC R151, c[0x0][0x238] ;  /* 0x00008e00ff977b82 */ /* 0x000e620000000800 */
[----:B------:R-:W-:Y:S04]  /*60a0*/  STL.64 [R1+0x508], R86 ;  /* 0x0005085601007387 */ /* 0x000fe80000100a00 */
[----:B------:R-:W-:Y:S04]  /*60b0*/  STL.64 [R1+0x500], R84 ;  /* 0x0005005401007387 */ /* 0x000fe80000100a00 */
[----:B------:R-:W-:Y:S04]  /*60c0*/  STL.64 [R1+0x4f8], R82 ;  /* 0x0004f85201007387 */ /* 0x000fe80000100a00 */
[----:B------:R-:W-:Y:S04]  /*60d0*/  STL.64 [R1+0x4f0], R80 ;  /* 0x0004f05001007387 */ /* 0x000fe80000100a00 */
[----:B------:R-:W-:Y:S04]  /*60e0*/  STL.64 [R1+0x4e8], R78 ;  /* 0x0004e84e01007387 */ /* 0x000fe80000100a00 */
[----:B------:R-:W-:Y:S04]  /*60f0*/  STL.64 [R1+0x4e0], R76 ;  /* 0x0004e04c01007387 */ /* 0x000fe80000100a00 */
[----:B------:R-:W-:Y:S04]  /*6100*/  STL.64 [R1+0x4d8], R74 ;  /* 0x0004d84a01007387 */ /* 0x000fe80000100a00 */
[----:B------:R-:W-:Y:S04]  /*6110*/  STL.64 [R1+0x4d0], R72 ;  /* 0x0004d04801007387 */ /* 0x000fe80000100a00 */
[----:B------:R-:W2:Y:S01]  /*6120*/  @P0 LDG.E.U16 R10, desc[UR14][R2.64] ;  /* 0x0000000e020a0981 */ /* 0x000ea2000c1e1500 */
[----:B------:R-:W-:-:S03]  /*6130*/  ISETP.GT.AND P0, PT, R6, 0x2, PT ;  /* 0x000000020600780c */ /* 0x000fc60003f04270 */
[----:B------:R-:W-:Y:S04]  /*6140*/  STL.64 [R1+0x4c8], R70 ;  /* 0x0004c84601007387 */ /* 0x000fe80000100a00 */
[----:B------:R-:W-:Y:S04]  /*6150*/  STL.64 [R1+0x4c0], R68 ;  /* 0x0004c04401007387 */ /* 0x000fe80000100a00 */
[----:B------:R-:W-:Y:S01]  /*6160*/  STL.64 [R1+0x4b8], R66 ;  /* 0x0004b84201007387 */ /* 0x000fe20000100a00 */
[----:B------:R-:W-:-:S03]  /*6170*/  ISETP.GT.AND P1, PT, R6, 0x3, PT ;  /* 0x000000030600780c */ /* 0x000fc60003f24270 */
[----:B------:R-:W-:Y:S01]  /*6180*/  STL.64 [R1+0x4b0], R64 ;  /* 0x0004b04001007387 */ /* 0x000fe20000100a00 */
[----:B------:R-:W-:-:S03]  /*6190*/  PRMT R164, RZ, 0x7610, R164 ;  /* 0x00007610ffa47816 */ /* 0x000fc600000000a4 */
[----:B------:R-:W-:Y:S04]  /*61a0*/  STL.64 [R1+0x4a8], R62 ;  /* 0x0004a83e01007387 */ /* 0x000fe80000100a00 */
[----:B------:R-:W-:Y:S04]  /*61b0*/  STL.64 [R1+0x4a0], R60 ;  /* 0x0004a03c01007387 */ /* 0x000fe80000100a00 */
[----:B------:R-:W-:Y:S01]  /*61c0*/  STL.64 [R1+0x498], R58 ;  /* 0x0004983a01007387 */ /* 0x000fe20000100a00 */
[----:B0-----:R-:W-:-:S03]  /*61d0*/  IMAD R150, R150, 0x3, RZ ;  /* 0x0000000396967824 */ /* 0x001fc600078e02ff */
[----:B------:R-:W-:Y:S04]  /*61e0*/  STL.64 [R1+0x490], R56 ;  /* 0x0004903801007387 */ /* 0x000fe80000100a00 */
[----:B------:R-:W-:Y:S04]  /*61f0*/  STL.64 [R1+0x488], R54 ;  /* 0x0004883601007387 */ /* 0x000fe80000100a00 */
[----:B------:R-:W-:Y:S01]  /*6200*/  STL.64 [R1+0x480], R52 ;  /* 0x0004803401007387 */ /* 0x000fe20000100a00 */
[----:B------:R-:W-:-:S03]  /*6210*/  PRMT R165, RZ, 0x7610, R165 ;  /* 0x00007610ffa57816 */ /* 0x000fc600000000a5 */
[----:B------:R-:W-:Y:S04]  /*6220*/  STL.64 [R1+0x478], R50 ;  /* 0x0004783201007387 */ /* 0x000fe80000100a00 */
[----:B------:R-:W-:Y:S01]  /*6230*/  STL.64 [R1+0x470], R48 ;  /* 0x0004703001007387 */ /* 0x000fe20000100a00 */
[----:B-1----:R-:W-:-:S03]  /*6240*/  IMAD R151, R151, 0x18, RZ ;  /* 0x0000001897977824 */ /* 0x002fc600078e02ff */
[----:B------:R-:W-:Y:S04]  /*6250*/  STL.64 [R1+0x468], R46 ;  /* 0x0004682e01007387 */ /* 0x000fe80000100a00 */
[----:B------:R-:W-:Y:S04]  /*6260*/  STL.64 [R1+0x460], R44 ;  /* 0x0004602c01007387 */ /* 0x000fe80000100a00 */
[----:B------:R0:W3:Y:S04]  /*6270*/  @P0 LDG.E.U16 R164, desc[UR14][R8.64] ;  /* 0x0000000e08a40981 */ /* 0x0000e8000c1e1500 */
[----:B------:R-:W-:Y:S04]  /*6280*/  STL.64 [R1+0x458], R42 ;  /* 0x0004582a01007387 */ /* 0x000fe80000100a00 */
[----:B------:R-:W-:Y:S01]  /*6290*/  STL.64 [R1+0x450], R40 ;  /* 0x0004502801007387 */ /* 0x000fe20000100a00 */
[----:B0-----:R-:W-:-:S03]  /*62a0*/  IMAD.WIDE R8, R150, 0x2, R2 ;  /* 0x0000000296087825 */ /* 0x001fc600078e0202 */
[----:B------:R-:W-:Y:S04]  /*62b0*/  STL.64 [R1+0x448], R38 ;  /* 0x0004482601007387 */ /* 0x000fe80000100a00 */
[----:B------:R-:W-:Y:S04]  /*62c0*/  STL.64 [R1+0x440], R36 ;  /* 0x0004402401007387 */ /* 0x000fe80000100a00 */
[----:B------:R-:W-:Y:S04]  /*62d0*/  STL.64 [R1+0x438], R34 ;  /* 0x0004382201007387 */ /* 0x000fe80000100a00 */
[----:B------:R-:W-:Y:S04]  /*62e0*/  STL.64 [R1+0x430], R32 ;  /* 0x0004302001007387 */ /* 0x000fe80000100a00 */
[----:B------:R0:W3:Y:S04]  /*62f0*/  @P1 LDG.E.U16 R165, desc[UR14][R8.64] ;  /* 0x0000000e08a51981 */ /* 0x0000e8000c1e1500 */
[----:B------:R-:W-:Y:S04]  /*6300*/  STL.64 [R1+0x428], R30 ;  /* 0x0004281e01007387 */ /* 0x000fe80000100a00 */
[----:B------:R-:W-:Y:S01]  /*6310*/  STL.64 [R1+0x420], R28 ;  /* 0x0004201c01007387 */ /* 0x000fe20000100a00 */
[----:B0-----:R-:W-:-:S02]  /*6320*/  IMAD.WIDE R8, R151, 0x2, R2 ;  /* 0x0000000297087825 */ /* 0x001fc400078e0202 */
[----:B------:R-:W0:Y:S01]  /*6330*/  LDC R151, c[0x0][0x238] ;  /* 0x00008e00ff977b82 */ /* 0x000e220000000800 */
[----:B------:R1:W-:Y:S04]  /*6340*/  STL.64 [R1+0x418], R26 ;  /* 0x0004181a01007387 */ /* 0x0003e80000100a00 */
[----:B------:R4:W-:Y:S04]  /*6350*/  STL.64 [R1+0x410], R24 ;  /* 0x0004101801007387 */ /* 0x0009e80000100a00 */
[----:B------:R0:W-:Y:S04]  /*6360*/  STL [R1+0x350], R196 ;  /* 0x000350c401007387 */ /* 0x0001e80000100800 */
[----:B-----5:R0:W-:Y:S01]  /*6370*/  STL [R1+0x348], R7 ;  /* 0x0003480701007387 */ /* 0x0201e20000100800 */
[----:B------:R-:W-:-:S02]  /*6380*/  ISETP.GT.AND P3, PT, R6, 0x18, PT ;  /* 0x000000180600780c */ /* 0x000fc40003f64270 */
[C---:B------:R-:W-:Y:S01]  /*6390*/  ISETP.GT.AND P1, PT, R6.reuse, 0x5, PT ;  /* 0x000000050600780c */ /* 0x040fe20003f24270 */
[----:B-1----:R-:W2:Y:S01]  /*63a0*/  LDL.LU R26, [R1+0x224] ;  /* 0x00022400011a7983 */ /* 0x002ea20000300800 */
[----:B------:R-:W-:Y:S01]  /*63b0*/  PRMT R13, RZ, 0x7610, R13 ;  /* 0x00007610ff0d7816 */ /* 0x000fe2000000000d */
[----:B----4-:R-:W1:Y:S01]  /*63c0*/  LDC R24, c[0x0][0x238] ;  /* 0x00008e00ff187b82 */ /* 0x010e620000000800 */
[----:B------:R-:W-:Y:S01]  /*63d0*/  PRMT R168, RZ, 0x7610, R168 ;  /* 0x00007610ffa87816 */ /* 0x000fe200000000a8 */
[----:B------:R-:W4:Y:S01]  /*63e0*/  LDL R25, [R1+0x2c8] ;  /* 0x0002c80001197983 */ /* 0x000f220000100800 */
[----:B0-----:R-:W-:Y:S01]  /*63f0*/  IMAD R151, R151, 0x5, RZ ;  /* 0x0000000597977824 */ /* 0x001fe200078e02ff */
[----:B------:R-:W-:Y:S02]  /*6400*/  ISETP.GT.AND P2, PT, R6, 0x4, PT ;  /* 0x000000040600780c */ /* 0x000fe40003f44270 */
[----:B------:R-:W3:Y:S02]  /*6410*/  LDL.LU R196, [R1+0x31c] ;  /* 0x00031c0001c47983 */ /* 0x000ee40000300800 */
[----:B------:R-:W0:Y:S02]  /*6420*/  LDC R7, c[0x0][0x238] ;  /* 0x00008e00ff077b82 */ /* 0x000e240000000800 */
[----:B------:R1:W4:Y:S02]  /*6430*/  @P3 LDG.E.U16 R13, desc[UR14][R8.64] ;  /* 0x0000000e080d3981 */ /* 0x000324000c1e1500 */
[----:B-1----:R-:W-:-:S05]  /*6440*/  IMAD.WIDE R8, R151, 0x2, R2 ;  /* 0x0000000297087825 */ /* 0x002fca00078e0202 */
[----:B------:R1:W4:Y:S01]  /*6450*/  @P1 LDG.E.U16 R168, desc[UR14][R8.64] ;  /* 0x0000000e08a81981 */ /* 0x000322000c1e1500 */
[----:B0-----:R-:W-:-:S04]  /*6460*/  IMAD R7, R7, 0x9, RZ ;  /* 0x0000000907077824 */ /* 0x001fc800078e02ff */
[----:B-1----:R-:W-:Y:S02]  /*6470*/  IMAD.WIDE R8, R7, 0x2, R2 ;  /* 0x0000000207087825 */ /* 0x002fe400078e0202 */
[----:B------:R-:W0:Y:S01]  /*6480*/  LDC R7, c[0x0][0x238] ;  /* 0x00008e00ff077b82 */ /* 0x000e220000000800 */
[----:B------:R-:W-:Y:S02]  /*6490*/  PRMT R167, RZ, 0x7610, R167 ;  /* 0x00007610ffa77816 */ /* 0x000fe400000000a7 */
[C---:B------:R-:W-:Y:S02]  /*64a0*/  ISETP.GT.AND P0, PT, R6.reuse, 0x1, PT ;  /* 0x000000010600780c */ /* 0x040fe40003f04270 */
[----:B------:R-:W-:Y:S02]  /*64b0*/  PRMT R15, RZ, 0x7610, R15 ;  /* 0x00007610ff0f7816 */ /* 0x000fe4000000000f */
[----:B------:R1:W4:Y:S01]  /*64c0*/  @P2 LDG.E.U16 R167, desc[UR14][R16.64] ;  /* 0x0000000e10a72981 */ /* 0x000322000c1e1500 */
[----:B------:R-:W-:Y:S01]  /*64d0*/  ISETP.GT.AND P2, PT, R6, 0x9, PT ;  /* 0x000000090600780c */ /* 0x000fe20003f44270 */
[----:B-1----:R-:W-:-:S07]  /*64e0*/  IMAD.WIDE R16, R18, 0x2, R2 ;  /* 0x0000000212107825 */ /* 0x002fce00078e0202 */
[----:B------:R1:W4:Y:S01]  /*64f0*/  @P0 LDG.E.U16 R15, desc[UR14][R16.64] ;  /* 0x0000000e100f0981 */ /* 0x000322000c1e1500 */
[----:B0-----:R-:W-:Y:S01]  /*6500*/  IMAD R7, R7, 0x6, RZ ;  /* 0x0000000607077824 */ /* 0x001fe200078e02ff */
[----:B-1----:R-:W-:-:S06]  /*6510*/  PRMT R16, RZ, 0x7610, R16 ;  /* 0x00007610ff107816 */ /* 0x002fcc0000000010 */
[----:B------:R0:W4:Y:S02]  /*6520*/  @P2 LDG.E.U16 R16, desc[UR14][R8.64] ;  /* 0x0000000e08102981 */ /* 0x000124000c1e1500 */
[----:B0-----:R-:W-:Y:S02]  /*6530*/  IMAD.WIDE R8, R7, 0x2, R2 ;  /* 0x0000000207087825 */ /* 0x001fe400078e0202 */
[----:B------:R-:W0:Y:S01]  /*6540*/  LDC R7, c[0x0][0x238] ;  /* 0x00008e00ff077b82 */ /* 0x000e220000000800 */
[----:B------:R-:W-:Y:S02]  /*6550*/  ISETP.GT.AND P0, PT, R6, 0x6, PT ;  /* 0x000000060600780c */ /* 0x000fe40003f04270 */
[----:B------:R-:W-:-:S11]  /*6560*/  PRMT R169, RZ, 0x7610, R169 ;  /* 0x00007610ffa97816 */ /* 0x000fd600000000a9 */
[----:B------:R1:W4:Y:S01]  /*6570*/  @P0 LDG.E.U16 R169, desc[UR14][R8.64] ;  /* 0x0000000e08a90981 */ /* 0x000322000c1e1500 */
[----:B0-----:R-:W-:-:S04]  /*6580*/  IMAD R7, R7, 0x11, RZ ;  /* 0x0000001107077824 */ /* 0x001fc800078e02ff */
[----:B-1----:R-:W-:Y:S02]  /*6590*/  IMAD.WIDE R8, R7, 0x2, R2 ;  /* 0x0000000207087825 */ /* 0x002fe400078e0202 */
        /* <DEDUP_REMOVED lines=109> */
[C---:B------:R-:W-:Y:S02]  /*6c70*/  ISETP.GT.AND P0, PT, R6.reuse, 0x1d, PT ;  /* 0x0000001d0600780c */ /* 0x040fe40003f04270 */
[----:B------:R-:W-:Y:S02]  /*6c80*/  ISETP.GT.AND P1, PT, R6, 0x1e, PT ;  /* 0x0000001e0600780c */ /* 0x000fe40003f24270 */
[----:B------:R-:W-:Y:S01]  /*6c90*/  PRMT R158, RZ, 0x7610, R158 ;  /* 0x00007610ff9e7816 */ /* 0x000fe2000000009e */
[----:B------:R-:W-:Y:S01]  /*6ca0*/  IMAD R24, R24, 0x1e, RZ ;  /* 0x0000001e18187824 */ /* 0x000fe200078e02ff */
[----:B------:R-:W-:-:S07]  /*6cb0*/  PRMT R160, RZ, 0x7610, R160 ;  /* 0x00007610ffa07816 */ /* 0x000fce00000000a0 */
[----:B------:R1:W4:Y:S02]  /*6cc0*/  @P0 LDG.E.U16 R158, desc[UR14][R8.64] ;  /* 0x0000000e089e0981 */ /* 0x000324000c1e1500 */
[----:B-1----:R-:W-:-:S04]  /*6cd0*/  IMAD.WIDE R8, R24, 0x2, R2 ;  /* 0x0000000218087825 */ /* 0x002fc800078e0202 */
[----:B0-----:R-:W-:Y:S01]  /*6ce0*/  IMAD R7, R7, 0x1f, RZ ;  /* 0x0000001f07077824 */ /* 0x001fe200078e02ff */
[----:B------:R0:W4:Y:S03]  /*6cf0*/  @P1 LDG.E.U16 R160, desc[UR14][R8.64] ;  /* 0x0000000e08a01981 */ /* 0x000126000c1e1500 */
[----:B0-----:R-:W-:Y:S02]  /*6d00*/  IMAD.WIDE R8, R7, 0x2, R2 ;  /* 0x0000000207087825 */ /* 0x001fe400078e0202 */
[----:B------:R-:W0:Y:S01]  /*6d10*/  S2R R7, SR_TID.X ;  /* 0x0000000000077919 */ /* 0x000e220000002100 */
[----:B------:R-:W-:Y:S02]  /*6d20*/  ISETP.GT.AND P0, PT, R6, 0x1f, PT ;  /* 0x0000001f0600780c */ /* 0x000fe40003f04270 */
[----:B------:R-:W-:-:S11]  /*6d30*/  PRMT R161, RZ, 0x7610, R161 ;  /* 0x00007610ffa17816 */ /* 0x000fd600000000a1 */
[----:B------:R2:W4:Y:S01]  /*6d40*/  @P0 LDG.E.U16 R161, desc[UR14][R8.64] ;  /* 0x0000000e08a10981 */ /* 0x000522000c1e1500 */
[----:B------:R-:W-:Y:S01]  /*6d50*/  BAR.SYNC.DEFER_BLOCKING 0x0 ;  /* 0x0000000000007b1d */ /* 0x000fe20000010000 */
[----:B------:R-:W-:Y:S02]  /*6d60*/  PRMT R194, RZ, 0x7610, R194 ;  /* 0x00007610ffc27816 */ /* 0x000fe400000000c2 */
[----:B--2---:R-:W-:Y:S02]  /*6d70*/  IADD3 R8, P1, R26, R4, RZ ;  /* 0x000000041a087210 */ /* 0x004fe40007f3e0ff */
[----:B0-----:R-:W-:-:S04]  /*6d80*/  LOP3.LUT R7, R7, 0x1f, RZ, 0xc0, !PT ;  /* 0x0000001f07077812 */ /* 0x001fc800078ec0ff */
[----:B------:R-:W-:Y:S01]  /*6d90*/  ISETP.GE.AND P0, PT, R7, R6, PT ;  /* 0x000000060700720c */ /* 0x000fe20003f06270 */
[----:B------:R0:W-:Y:S01]  /*6da0*/  STL [R1+0x358], R2 ;  /* 0x0003580201007387 */ /* 0x0001e20000100800 */
[----:B------:R-:W-:-:S03]  /*6db0*/  IMAD.X R9, R219, 0x1, R0, P1 ;  /* 0x00000001db097824 */ /* 0x000fc600008e0600 */
[----:B0-----:R-:W2:Y:S04]  /*6dc0*/  LDL.LU R2, [R1+0x318] ;  /* 0x0003180001027983 */ /* 0x001ea80000300800 */
[----:B------:R0:W-:Y:S04]  /*6dd0*/  STL [R1+0x354], R3 ;  /* 0x0003540301007387 */ /* 0x0001e80000100800 */
[----:B------:R3:W2:Y:S04]  /*6de0*/  @!P0 LDG.E.U16 R194, desc[UR14][R8.64] ;  /* 0x0000000e08c28981 */ /* 0x0006a8000c1e1500 */
[----:B0-----:R-:W2:Y:S04]  /*6df0*/  LDL.LU R3, [R1+0x218] ;  /* 0x0002180001037983 */ /* 0x001ea80000300800 */
[----:B------:R-:W2:Y:S01]  /*6e00*/  LDL R31, [R1+0x2b4] ;  /* 0x0002b400011f7983 */ /* 0x000ea20000100800 */
[----:B---3--:R-:W-:-:S03]  /*6e10*/  IADD3 R8, P1, R196, R4, RZ ;  /* 0x00000004c4087210 */ /* 0x008fc60007f3e0ff */
[----:B------:R-:W3:Y:S04]  /*6e20*/  LDL R30, [R1+0x214] ;  /* 0x00021400011e7983 */ /* 0x000ee80000100800 */
[----:B------:R-:W3:Y:S04]  /*6e30*/  LDL R29, [R1+0x310] ;  /* 0x00031000011d7983 */ /* 0x000ee80000100800 */
[----:B------:R-:W3:Y:S04]  /*6e40*/  LDL R24, [R1+0x2b0] ;  /* 0x0002b00001187983 */ /* 0x000ee80000100800 */
[----:B------:R-:W3:Y:S04]  /*6e50*/  LDL R7, [R1+0x208] ;  /* 0x0002080001077983 */ /* 0x000ee80000100800 */
[----:B------:R-:W-:Y:S04]  /*6e60*/  STL [R1+0x34c], R6 ;  /* 0x00034c0601007387 */ /* 0x000fe80000100800 */
[----:B------:R0:W-:Y:S04]  /*6e70*/  STL [R1+0x35c], R196 ;  /* 0x00035cc401007387 */ /* 0x0001e80000100800 */
[----:B0-----:R-:W3:Y:S01]  /*6e80*/  LDL.LU R196, [R1+0x2c0] ;  /* 0x0002c00001c47983 */ /* 0x001ee20000300800 */
[----:B------:R-:W-:Y:S01]  /*6e90*/  PRMT R162, RZ, 0x7610, R162 ;  /* 0x00007610ffa27816 */ /* 0x000fe200000000a2 */
[----:B----4-:R-:W-:Y:S01]  /*6ea0*/  IMAD.X R9, R25, 0x1, R0, P1 ;  /* 0x0000000119097824 */ /* 0x010fe200008e0600 */
[----:B------:R-:W-:Y:S01]  /*6eb0*/  PRMT R163, RZ, 0x7610, R163 ;  /* 0x00007610ffa37816 */ /* 0x000fe200000000a3 */
[----:B------:R-:W4:Y:S04]  /*6ec0*/  LDL R28, [R1+0x2a4] ;  /* 0x0002a400011c7983 */ /* 0x000f280000100800 */
[----:B------:R2:W4:Y:S04]  /*6ed0*/  @!P0 LDG.E.U16 R162, desc[UR14][R8.64] ;  /* 0x0000000e08a28981 */ /* 0x000528000c1e1500 */
[----:B------:R-:W4:Y:S01]  /*6ee0*/  LDL R27, [R1+0x204] ;  /* 0x00020400011b7983 */ /* 0x000f220000100800 */
[----:B------:R-:W-:-:S03]  /*6ef0*/  PRMT R174, RZ, 0x7610, R174 ;  /* 0x00007610ffae7816 */ /* 0x000fc600000000ae */
[----:B------:R-:W4:Y:S04]  /*6f00*/  LDL R25, [R1+0x308] ;  /* 0x0003080001197983 */ /* 0x000f280000100800 */
[----:B------:R-:W4:Y:S01]  /*6f10*/  LDL R6, [R1+0x2a0] ;  /* 0x0002a00001067983 */ /* 0x000f220000100800 */
[----:B------:R-:W-:Y:S02]  /*6f20*/  PRMT R175, RZ, 0x7610, R175 ;  /* 0x00007610ffaf7816 */ /* 0x000fe400000000af */
[----:B--2---:R-:W-:Y:S01]  /*6f30*/  IADD3 R8, P1, R2, R4, RZ ;  /* 0x0000000402087210 */ /* 0x004fe20007f3e0ff */
[----:B------:R-:W-:Y:S04]  /*6f40*/  STL [R1+0x368], R2 ;  /* 0x0003680201007387 */ /* 0x000fe80000100800 */
[----:B---3--:R-:W-:-:S05]  /*6f50*/  IMAD.X R9, R196, 0x1, R0, P1 ;  /* 0x00000001c4097824 */ /* 0x008fca00008e0600 */
[----:B------:R0:W2:Y:S02]  /*6f60*/  @!P0 LDG.E.U16 R163, desc[UR14][R8.64] ;  /* 0x0000000e08a38981 */ /* 0x0000a4000c1e1500 */
[----:B0-----:R-:W-:-:S05]  /*6f70*/  IADD3 R8, P1, R3, R4, RZ ;  /* 0x0000000403087210 */ /* 0x001fca0007f3e0ff */
[----:B------:R-:W-:-:S05]  /*6f80*/  IMAD.X R9, R218, 0x1, R0, P1 ;  /* 0x00000001da097824 */ /* 0x000fca00008e0600 */
[----:B------:R0:W3:Y:S02]  /*6f90*/  @!P0 LDG.E.U16 R174, desc[UR14][R8.64] ;  /* 0x0000000e08ae8981 */ /* 0x0000e4000c1e1500 */
[----:B0-----:R-:W-:-:S05]  /*6fa0*/  IADD3 R8, P1, R31, R4, RZ ;  /* 0x000000041f087210 */ /* 0x001fca0007f3e0ff */
[----:B------:R-:W-:Y:S01]  /*6fb0*/  IMAD.X R9, R30, 0x1, R0, P1 ;  /* 0x000000011e097824 */ /* 0x000fe200008e0600 */
[----:B------:R-:W-:Y:S04]  /*6fc0*/  STL [R1+0x36c], R196 ;  /* 0x00036cc401007387 */ /* 0x000fe80000100800 */
[----:B------:R0:W2:Y:S04]  /*6fd0*/  @!P0 LDG.E.U16 R175, desc[UR14][R8.64] ;  /* 0x0000000e08af8981 */ /* 0x0000a8000c1e1500 */
[----:B------:R1:W-:Y:S01]  /*6fe0*/  STL [R1+0x364], R3 ;  /* 0x0003640301007387 */ /* 0x0003e20000100800 */
[----:B0-----:R-:W-:-:S03]  /*6ff0*/  IADD3 R8, P1, R29, R4, RZ ;  /* 0x000000041d087210 */ /* 0x001fc60007f3e0ff */
[----:B------:R-:W-:Y:S02]  /*7000*/  STL [R1+0x370], R218 ;  /* 0x000370da01007387 */ /* 0x000fe40000100800 */
[----:B------:R-:W-:Y:S01]  /*7010*/  IMAD.X R9, R24, 0x1, R0, P1 ;  /* 0x0000000118097824 */ /* 0x000fe200008e0600 */
[----:B------:R-:W-:Y:S01]  /*7020*/  PRMT R183, RZ, 0x7610, R183 ;  /* 0x00007610ffb77816 */ /* 0x000fe200000000b7 */
[----:B------:R-:W3:Y:S01]  /*7030*/  LDL R24, [R1+0x294] ;  /* 0x0002940001187983 */ /* 0x000ee20000100800 */
[----:B------:R-:W-:Y:S02]  /*7040*/  PRMT R182, RZ, 0x7610, R182 ;  /* 0x00007610ffb67816 */ /* 0x000fe400000000b6 */
[----:B------:R-:W-:Y:S01]  /*7050*/  PRMT R181, RZ, 0x7610, R181 ;  /* 0x00007610ffb57816 */ /* 0x000fe200000000b5 */
[----:B-1----:R-:W2:Y:S04]  /*7060*/  LDL R3, [R1+0x344] ;  /* 0x0003440001037983 */ /* 0x002ea80000100800 */
[----:B------:R0:W2:Y:S02]  /*7070*/  @!P0 LDG.E.U16 R183, desc[UR14][R8.64] ;  /* 0x0000000e08b78981 */ /* 0x0000a4000c1e1500 */
[----:B0-----:R-:W-:-:S02]  /*7080*/  IADD3 R8, P1, R7, R4, RZ ;  /* 0x0000000407087210 */ /* 0x001fc40007f3e0ff */
[----:B------:R-:W-:Y:S01]  /*7090*/  PRMT R180, RZ, 0x7610, R180 ;  /* 0x00007610ffb47816 */ /* 0x000fe200000000b4 */
[----:B------:R-:W2:Y:S02]  /*70a0*/  LDL R7, [R1+0x300] ;  /* 0x0003000001077983 */ /* 0x000ea40000100800 */
[----:B------:R-:W-:-:S05]  /*70b0*/  IMAD.X R9, R216, 0x1, R0, P1 ;  /* 0x00000001d8097824 */ /* 0x000fca00008e0600 */
[----:B------:R4:W2:Y:S02]  /*70c0*/  @!P0 LDG.E.U16 R182, desc[UR14][R8.64] ;  /* 0x0000000e08b68981 */ /* 0x0008a4000c1e1500 */
[----:B----4-:R-:W-:-:S05]  /*70d0*/  IADD3 R8, P1, R28, R4, RZ ;  /* 0x000000041c087210 */ /* 0x010fca0007f3e0ff */
[----:B------:R-:W-:-:S05]  /*70e0*/  IMAD.X R9, R27, 0x1, R0, P1 ;  /* 0x000000011b097824 */ /* 0x000fca00008e0600 */
[----:B------:R0:W4:Y:S02]  /*70f0*/  @!P0 LDG.E.U16 R181, desc[UR14][R8.64] ;  /* 0x0000000e08b58981 */ /* 0x000124000c1e1500 */
[----:B0-----:R-:W-:-:S05]  /*7100*/  IADD3 R8, P1, R25, R4, RZ ;  /* 0x0000000419087210 */ /* 0x001fca0007f3e0ff */
[----:B------:R-:W-:-:S05]  /*7110*/  IMAD.X R9, R6, 0x1, R0, P1 ;  /* 0x0000000106097824 */ /* 0x000fca00008e0600 */
[----:B------:R0:W4:Y:S01]  /*7120*/  @!P0 LDG.E.U16 R180, desc[UR14][R8.64] ;  /* 0x0000000e08b48981 */ /* 0x000122000c1e1500 */
[----:B------:R-:W-:Y:S02]  /*7130*/  PRMT R179, RZ, 0x7610, R179 ;  /* 0x00007610ffb37816 */ /* 0x000fe400000000b3 */
[----:B0-----:R-:W-:-:S05]  /*7140*/  IADD3 R8, P1, R251, R4, RZ ;  /* 0x00000004fb087210 */ /* 0x001fca0007f3e0ff */
[----:B------:R-:W-:Y:S01]  /*7150*/  IMAD.X R9, R214, 0x1, R0, P1 ;  /* 0x00000001d6097824 */ /* 0x000fe200008e0600 */
[----:B------:R-:W-:Y:S04]  /*7160*/  STL [R1+0x37c], R216 ;  /* 0x00037cd801007387 */ /* 0x000fe80000100800 */
[----:B------:R3:W4:Y:S04]  /*7170*/  @!P0 LDG.E.U16 R179, desc[UR14][R8.64] ;  /* 0x0000000e08b38981 */ /* 0x000728000c1e1500 */
[----:B------:R-:W4:Y:S04]  /*7180*/  LDL R2, [R1+0x284] ;  /* 0x0002840001027983 */ /* 0x000f280000100800 */
[----:B------:R-:W4:Y:S04]  /*7190*/  LDL R6, [R1+0x340] ;  /* 0x0003400001067983 */ /* 0x000f280000100800 */
[----:B------:R-:W-:Y:S04]  /*71a0*/  STL [R1+0x360], R14 ;  /* 0x0003600e01007387 */ /* 0x000fe80000100800 */
[----:B------:R-:W-:Y:S04]  /*71b0*/  STL [R1+0x388], R251 ;  /* 0x000388fb01007387 */ /* 0x000fe80000100800 */
[----:B------:R-:W-:Y:S04]  /*71c0*/  STL [R1+0x38c], R214 ;  /* 0x00038cd601007387 */ /* 0x000fe80000100800 */
[----:B------:R0:W-:Y:S01]  /*71d0*/  STL [R1+0x390], R250 ;  /* 0x000390fa01007387 */ /* 0x0001e20000100800 */
[----:B---3--:R-:W-:-:S05]  /*71e0*/  IADD3 R8, P1, R24, R4, RZ ;  /* 0x0000000418087210 */ /* 0x008fca0007f3e0ff */
[----:B------:R-:W-:Y:S02]  /*71f0*/  IMAD.X R9, R250, 0x1, R0, P1 ;  /* 0x00000001fa097824 */ /* 0x000fe400008e0600 */
[----:B0-----:R-:W3:Y:S01]  /*7200*/  LDL.LU R250, [R1+0x290] ;  /* 0x0002900001fa7983 */ /* 0x001ee20000300800 */
[----:B------:R-:W-:-:S06]  /*7210*/  PRMT R178, RZ, 0x7610, R178 ;  /* 0x00007610ffb27816 */ /* 0x000fcc00000000b2 */
[----:B------:R2:W4:Y:S01]  /*7220*/  @!P0 LDG.E.U16 R178, desc[UR14][R8.64] ;  /* 0x0000000e08b28981 */ /* 0x000522000c1e1500 */
[----:B------:R-:W-:Y:S02]  /*7230*/  PRMT R177, RZ, 0x7610, R177 ;  /* 0x00007610ffb17816 */ /* 0x000fe400000000b1 */
[----:B--2---:R-:W-:Y:S01]  /*7240*/  IADD3 R8, P1, R7, R4, RZ ;  /* 0x0000000407087210 */ /* 0x004fe20007f3e0ff */
[----:B------:R-:W-:Y:S04]  /*7250*/  STS.U16 [R14+UR12+0x4000], R10 ;  /* 0x0040000a0e007988 */ /* 0x000fe8000800040c */
[----:B------:R-:W-:Y:S04]  /*7260*/  STS.U16 [R14+UR12+0x4400], R11 ;  /* 0x0044000b0e007988 */ /* 0x000fe8000800040c */
[----:B------:R-:W-:Y:S04]  /*7270*/  STS.U16 [R14+UR12+0x4800], R12 ;  /* 0x0048000c0e007988 */ /* 0x000fe8000800040c */
[----:B------:R-:W-:Y:S04]  /*7280*/  STS.U16 [R14+UR12+0x4c00], R13 ;  /* 0x004c000d0e007988 */ /* 0x000fe8000800040c */
[----:B------:R-:W-:Y:S04]  /*7290*/  STS.U16 [R3+UR12+0x4080], R15 ;  /* 0x0040800f03007988 */ /* 0x000fe8000800040c */
[----:B------:R0:W-:Y:S04]  /*72a0*/  STS.U16 [R3+UR12+0x4480], R16 ;  /* 0x0044801003007988 */ /* 0x0001e8000800040c */
[----:B------:R-:W2:Y:S01]  /*72b0*/  LDL R7, [R1+0x274] ;  /* 0x0002740001077983 */ /* 0x000ea20000100800 */
[----:B0-----:R-:W-:-:S03]  /*72c0*/  PRMT R16, RZ, 0x7610, R16 ;  /* 0x00007610ff107816 */ /* 0x001fc60000000010 */
[----:B------:R-:W-:Y:S04]  /*72d0*/  STS.U16 [R3+UR12+0x4880], R17 ;  /* 0x0048801103007988 */ /* 0x000fe8000800040c */
[----:B------:R-:W-:Y:S01]  /*72e0*/  STS.U16 [R3+UR12+0x4c80], R18 ;  /* 0x004c801203007988 */ /* 0x000fe2000800040c */
[----:B---3--:R-:W-:-:S05]  /*72f0*/  IMAD.X R9, R250, 0x1, R0, P1 ;  /* 0x00000001fa097824 */ /* 0x008fca00008e0600 */
[----:B------:R0:W3:Y:S02]  /*7300*/  @!P0 LDG.E.U16 R177, desc[UR14][R8.64] ;  /* 0x0000000e08b18981 */ /* 0x0000e4000c1e1500 */
[-C--:B0-----:R-:W-:Y:S02]  /*7310*/  IADD3 R8, P1, R247, R4.reuse, RZ ;  /* 0x00000004f7087210 */ /* 0x081fe40007f3e0ff */
[----:B------:R-:W-:Y:S03]  /*7320*/  STL [R1+0x398], R250 ;  /* 0x000398fa01007387 */ /* 0x000fe60000100800 */
[----:B------:R-:W-:Y:S01]  /*7330*/  IMAD.X R9, R212, 0x1, R0, P1 ;  /* 0x00000001d4097824 */ /* 0x000fe200008e0600 */
[----:B------:R-:W-:Y:S04]  /*7340*/  STL [R1+0x39c], R247 ;  /* 0x00039cf701007387 */ /* 0x000fe80000100800 */
[----:B------:R4:W3:Y:S04]  /*7350*/  @!P0 LDG.E.U16 R16, desc[UR14][R8.64] ;  /* 0x0000000e08108981 */ /* 0x0008e8000c1e1500 */
[----:B------:R0:W-:Y:S01]  /*7360*/  STL [R1+0x3a0], R212 ;  /* 0x0003a0d401007387 */ /* 0x0001e20000100800 */
[----:B----4-:R-:W-:-:S03]  /*7370*/  IADD3 R8, P1, R2, R4, RZ ;  /* 0x0000000402087210 */ /* 0x010fc60007f3e0ff */
[----:B0-----:R-:W4:Y:S02]  /*7380*/  LDL.LU R212, [R1+0x2f8] ;  /* 0x0002f80001d47983 */ /* 0x001f240000300800 */
[----:B------:R-:W-:Y:S02]  /*7390*/  IMAD.X R9, R246, 0x1, R0, P1 ;  /* 0x00000001f6097824 */ /* 0x000fe400008e0600 */
[----:B------:R-:W3:Y:S04]  /*73a0*/  LDL R3, [R1+0x264] ;  /* 0x0002640001037983 */ /* 0x000ee80000100800 */
[----:B------:R-:W3:Y:S04]  /*73b0*/  LDL R2, [R1+0x33c] ;  /* 0x00033c0001027983 */ /* 0x000ee80000100800 */
[----:B------:R0:W-:Y:S04]  /*73c0*/  STL [R1+0x3a4], R246 ;  /* 0x0003a4f601007387 */ /* 0x0001e80000100800 */
[----:B0-----:R-:W2:Y:S01]  /*73d0*/  LDL.LU R246, [R1+0x280] ;  /* 0x0002800001f67983 */ /* 0x001ea20000300800 */
[----:B------:R-:W-:-:S06]  /*73e0*/  PRMT R15, RZ, 0x7610, R15 ;  /* 0x00007610ff0f7816 */ /* 0x000fcc000000000f */
[----:B------:R4:W3:Y:S01]  /*73f0*/  @!P0 LDG.E.U16 R15, desc[UR14][R8.64] ;  /* 0x0000000e080f8981 */ /* 0x0008e2000c1e1500 */
[----:B------:R-:W-:Y:S02]  /*7400*/  PRMT R13, RZ, 0x7610, R13 ;  /* 0x00007610ff0d7816 */ /* 0x000fe4000000000d */
[-C--:B----4-:R-:W-:Y:S01]  /*7410*/  IADD3 R8, P1, R212, R4.reuse, RZ ;  /* 0x00000004d4087210 */ /* 0x090fe20007f3e0ff */
[----:B------:R-:W-:Y:S04]  /*7420*/  STL [R1+0x3ac], R212 ;  /* 0x0003acd401007387 */ /* 0x000fe80000100800 */
[----:B--2---:R-:W-:Y:S01]  /*7430*/  IMAD.X R9, R246, 0x1, R0, P1 ;  /* 0x00000001f6097824 */ /* 0x004fe200008e0600 */
[----:B------:R-:W-:Y:S04]  /*7440*/  STL [R1+0x3b0], R246 ;  /* 0x0003b0f601007387 */ /* 0x000fe80000100800 */
[----:B------:R0:W2:Y:S04]  /*7450*/  @!P0 LDG.E.U16 R13, desc[UR14][R8.64] ;  /* 0x0000000e080d8981 */ /* 0x0000a8000c1e1500 */
[----:B------:R1:W-:Y:S01]  /*7460*/  STL [R1+0x3b4], R243 ;  /* 0x0003b4f301007387 */ /* 0x0003e20000100800 */
[----:B0-----:R-:W-:-:S03]  /*7470*/  IADD3 R8, P1, R243, R4, RZ ;  /* 0x00000004f3087210 */ /* 0x001fc60007f3e0ff */
[----:B-1----:R-:W4:Y:S02]  /*7480*/  LDL.LU R243, [R1+0x2f0] ;  /* 0x0002f00001f37983 */ /* 0x002f240000300800 */
[----:B------:R-:W-:Y:S02]  /*7490*/  IMAD.X R9, R210, 0x1, R0, P1 ;  /* 0x00000001d2097824 */ /* 0x000fe400008e0600 */
[----:B------:R0:W-:Y:S04]  /*74a0*/  STL [R1+0x3b8], R210 ;  /* 0x0003b8d201007387 */ /* 0x0001e80000100800 */
[----:B0-----:R-:W3:Y:S01]  /*74b0*/  LDL.LU R210, [R1+0x270] ;  /* 0x0002700001d27983 */ /* 0x001ee20000300800 */
[----:B------:R-:W-:-:S06]  /*74c0*/  PRMT R12, RZ, 0x7610, R12 ;  /* 0x00007610ff0c7816 */ /* 0x000fcc000000000c */
[----:B------:R0:W2:Y:S01]  /*74d0*/  @!P0 LDG.E.U16 R12, desc[UR14][R8.64] ;  /* 0x0000000e080c8981 */ /* 0x0000a2000c1e1500 */
[----:B------:R-:W-:Y:S02]  /*74e0*/  PRMT R11, RZ, 0x7610, R11 ;  /* 0x00007610ff0b7816 */ /* 0x000fe4000000000b */
[----:B0-----:R-:W-:-:S05]  /*74f0*/  IADD3 R8, P1, R7, R4, RZ ;  /* 0x0000000407087210 */ /* 0x001fca0007f3e0ff */
[----:B------:R-:W-:-:S05]  /*7500*/  IMAD.X R9, R242, 0x1, R0, P1 ;  /* 0x00000001f2097824 */ /* 0x000fca00008e0600 */
[----:B------:R4:W2:Y:S01]  /*7510*/  @!P0 LDG.E.U16 R11, desc[UR14][R8.64] ;  /* 0x0000000e080b8981 */ /* 0x0008a2000c1e1500 */
[----:B------:R-:W-:-:S03]  /*7520*/  PRMT R10, RZ, 0x7610, R10 ;  /* 0x00007610ff0a7816 */ /* 0x000fc6000000000a */
[----:B------:R-:W-:Y:S04]  /*7530*/  STS.U16 [R6+UR12+0x4100], R164 ;  /* 0x004100a406007988 */ /* 0x000fe8000800040c */
[----:B------:R0:W-:Y:S04]  /*7540*/  STS.U16 [R6+UR12+0x4500], R19 ;  /* 0x0045001306007988 */ /* 0x0001e8000800040c */
[----:B------:R-:W-:Y:S01]  /*7550*/  STS.U16 [R6+UR12+0x4900], R20 ;  /* 0x0049001406007988 */ /* 0x000fe2000800040c */
[----:B0-----:R-:W-:-:S03]  /*7560*/  PRMT R19, RZ, 0x7610, R19 ;  /* 0x00007610ff137816 */ /* 0x001fc60000000013 */
[----:B------:R-:W-:Y:S04]  /*7570*/  STL [R1+0x3bc], R242 ;  /* 0x0003bcf201007387 */ /* 0x000fe80000100800 */
[----:B------:R0:W-:Y:S04]  /*7580*/  STS.U16 [R6+UR12+0x4d00], R21 ;  /* 0x004d001506007988 */ /* 0x0001e8000800040c */
[----:B0-----:R-:W2:Y:S01]  /*7590*/  LDL R6, [R1+0x338] ;  /* 0x0003380001067983 */ /* 0x001ea20000100800 */
[----:B------:R-:W-:Y:S02]  /*75a0*/  PRMT R18, RZ, 0x7610, R18 ;  /* 0x00007610ff127816 */ /* 0x000fe40000000012 */
[----:B----4-:R-:W-:-:S05]  /*75b0*/  IADD3 R8, P1, R243, R4, RZ ;  /* 0x00000004f3087210 */ /* 0x010fca0007f3e0ff */
[----:B---3--:R-:W-:-:S05]  /*75c0*/  IMAD.X R9, R210, 0x1, R0, P1 ;  /* 0x00000001d2097824 */ /* 0x008fca00008e0600 */
[----:B------:R0:W3:Y:S02]  /*75d0*/  @!P0 LDG.E.U16 R10, desc[UR14][R8.64] ;  /* 0x0000000e080a8981 */ /* 0x0000e4000c1e1500 */
[----:B0-----:R-:W-:-:S05]  /*75e0*/  IADD3 R8, P1, R239, R4, RZ ;  /* 0x00000004ef087210 */ /* 0x001fca0007f3e0ff */
[----:B------:R-:W-:Y:S01]  /*75f0*/  IMAD.X R9, R208, 0x1, R0, P1 ;  /* 0x00000001d0097824 */ /* 0x000fe200008e0600 */
[----:B------:R-:W-:Y:S04]  /*7600*/  STL [R1+0x3c0], R243 ;  /* 0x0003c0f301007387 */ /* 0x000fe80000100800 */
[----:B------:R0:W4:Y:S04]  /*7610*/  @!P0 LDG.E.U16 R19, desc[UR14][R8.64] ;  /* 0x0000000e08138981 */ /* 0x000128000c1e1500 */
[----:B------:R-:W-:Y:S01]  /*7620*/  STL [R1+0x3c4], R210 ;  /* 0x0003c4d201007387 */ /* 0x000fe20000100800 */
[----:B0-----:R-:W-:-:S03]  /*7630*/  IADD3 R8, P1, R3, R4, RZ ;  /* 0x0000000403087210 */ /* 0x001fc60007f3e0ff */
[----:B------:R-:W-:Y:S04]  /*7640*/  STL [R1+0x3c8], R239 ;  /* 0x0003c8ef01007387 */ /* 0x000fe80000100800 */
[----:B------:R-:W-:Y:S01]  /*7650*/  STL [R1+0x3cc], R208 ;  /* 0x0003ccd001007387 */ /* 0x000fe20000100800 */
[----:B------:R-:W-:-:S03]  /*7660*/  IMAD.X R9, R238, 0x1, R0, P1 ;  /* 0x00000001ee097824 */ /* 0x000fc600008e0600 */
[----:B------:R0:W-:Y:S04]  /*7670*/  STL [R1+0x3d0], R238 ;  /* 0x0003d0ee01007387 */ /* 0x0001e80000100800 */
[----:B------:R1:W3:Y:S04]  /*7680*/  @!P0 LDG.E.U16 R18, desc[UR14][R8.64] ;  /* 0x0000000e08128981 */ /* 0x0002e8000c1e1500 */
[----:B0-----:R-:W2:Y:S01]  /*7690*/  LDL.LU R238, [R1+0x25c] ;  /* 0x00025c0001ee7983 */ /* 0x001ea20000300800 */
[----:B-1----:R-:W-:-:S03]  /*76a0*/  IADD3 R8, P1, R236, R4, RZ ;  /* 0x00000004ec087210 */ /* 0x002fc60007f3e0ff */
[----:B------:R0:W-:Y:S04]  /*76b0*/  STL [R1+0x3d4], R236 ;  /* 0x0003d4ec01007387 */ /* 0x0001e80000100800 */
[----:B0-----:R-:W4:Y:S01]  /*76c0*/  LDL.LU R236, [R1+0x2e4] ;  /* 0x0002e40001ec7983 */ /* 0x001f220000300800 */
[----:B------:R-:W-:-:S03]  /*76d0*/  IMAD.X R9, R206, 0x1, R0, P1 ;  /* 0x00000001ce097824 */ /* 0x000fc600008e0600 */
[----:B------:R0:W-:Y:S04]  /*76e0*/  STL [R1+0x3d8], R206 ;  /* 0x0003d8ce01007387 */ /* 0x0001e80000100800 */
[----:B0-----:R-:W3:Y:S01]  /*76f0*/  LDL.LU R206, [R1+0x258] ;  /* 0x0002580001ce7983 */ /* 0x001ee20000300800 */
[----:B------:R-:W-:-:S03]  /*7700*/  PRMT R17, RZ, 0x7610, R17 ;  /* 0x00007610ff117816 */ /* 0x000fc60000000011 */
[----:B------:R-:W-:Y:S04]  /*7710*/  STS.U16 [R2+UR12+0x4180], R165 ;  /* 0x004180a502007988 */ /* 0x000fe8000800040c */
[----:B------:R-:W-:Y:S04]  /*7720*/  STS.U16 [R2+UR12+0x4580], R22 ;  /* 0x0045801602007988 */ /* 0x000fe8000800040c */
[----:B------:R-:W-:Y:S04]  /*7730*/  STS.U16 [R2+UR12+0x4980], R23 ;  /* 0x0049801702007988 */ /* 0x000fe8000800040c */
[----:B------:R0:W-:Y:S04]  /*7740*/  STS.U16 [R2+UR12+0x4d80], R152 ;  /* 0x004d809802007988 */ /* 0x0001e8000800040c */
[----:B------:R1:W3:Y:S01]  /*7750*/  @!P0 LDG.E.U16 R17, desc[UR14][R8.64] ;  /* 0x0000000e08118981 */ /* 0x0002e2000c1e1500 */
[----:B------:R-:W-:-:S03]  /*7760*/  PRMT R184, RZ, 0x7610, R184 ;  /* 0x00007610ffb87816 */ /* 0x000fc600000000b8 */
[----:B------:R-:W3:Y:S04]  /*7770*/  LDL R3, [R1+0x334] ;  /* 0x0003340001037983 */ /* 0x000ee80000100800 */
[----:B0-----:R-:W3:Y:S01]  /*7780*/  LDL R2, [R1+0x24c] ;  /* 0x00024c0001027983 */ /* 0x001ee20000100800 */
[----:B-1----:R-:W-:-:S05]  /*7790*/  IADD3 R8, P1, R234, R4, RZ ;  /* 0x00000004ea087210 */ /* 0x002fca0007f3e0ff */
[----:B------:R-:W-:Y:S01]  /*77a0*/  IMAD.X R9, R204, 0x1, R0, P1 ;  /* 0x00000001cc097824 */ /* 0x000fe200008e0600 */
[----:B------:R-:W-:Y:S04]  /*77b0*/  STL [R1+0x3dc], R234 ;  /* 0x0003dcea01007387 */ /* 0x000fe80000100800 */
[----:B------:R2:W3:Y:S04]  /*77c0*/  @!P0 LDG.E.U16 R184, desc[UR14][R8.64] ;  /* 0x0000000e08b88981 */ /* 0x0004e8000c1e1500 */
[----:B------:R-:W-:Y:S01]  /*77d0*/  STL [R1+0x3e0], R204 ;  /* 0x0003e0cc01007387 */ /* 0x000fe20000100800 */
[----:B------:R-:W-:-:S02]  /*77e0*/  PRMT R188, RZ, 0x7610, R188 ;  /* 0x00007610ffbc7816 */ /* 0x000fc400000000bc */
[-C--:B--2---:R-:W-:Y:S01]  /*77f0*/  IADD3 R8, P1, R238, R4.reuse, RZ ;  /* 0x00000004ee087210 */ /* 0x084fe20007f3e0ff */
[----:B------:R-:W-:Y:S04]  /*7800*/  STL [R1+0x3e4], R238 ;  /* 0x0003e4ee01007387 */ /* 0x000fe80000100800 */
[----:B------:R-:W-:Y:S01]  /*7810*/  IMAD.X R9, R233, 0x1, R0, P1 ;  /* 0x00000001e9097824 */ /* 0x000fe200008e0600 */
[----:B------:R0:W-:Y:S04]  /*7820*/  STL [R1+0x3e8], R233 ;  /* 0x0003e8e901007387 */ /* 0x0001e80000100800 */
[----:B------:R4:W2:Y:S04]  /*7830*/  @!P0 LDG.E.U16 R188, desc[UR14][R8.64] ;  /* 0x0000000e08bc8981 */ /* 0x0008a8000c1e1500 */
[----:B0-----:R-:W2:Y:S01]  /*7840*/  LDL.LU R233, [R1+0x2dc] ;  /* 0x0002dc0001e97983 */ /* 0x001ea20000300800 */
[----:B----4-:R-:W-:-:S03]  /*7850*/  IADD3 R8, P1, R236, R4, RZ ;  /* 0x00000004ec087210 */ /* 0x010fc60007f3e0ff */
[----:B------:R0:W-:Y:S04]  /*7860*/  STL [R1+0x3ec], R236 ;  /* 0x0003ecec01007387 */ /* 0x0001e80000100800 */
[----:B0-----:R-:W4:Y:S01]  /*7870*/  LDL.LU R236, [R1+0x248] ;  /* 0x0002480001ec7983 */ /* 0x001f220000300800 */
[----:B------:R-:W-:Y:S01]  /*7880*/  PRMT R187, RZ, 0x7610, R187 ;  /* 0x00007610ffbb7816 */ /* 0x000fe200000000bb */
[----:B---3--:R-:W-:-:S05]  /*7890*/  IMAD.X R9, R206, 0x1, R0, P1 ;  /* 0x00000001ce097824 */ /* 0x008fca00008e0600 */
[----:B------:R0:W3:Y:S01]  /*78a0*/  @!P0 LDG.E.U16 R187, desc[UR14][R8.64] ;  /* 0x0000000e08bb8981 */ /* 0x0000e2000c1e1500 */
[----:B------:R-:W-:Y:S02]  /*78b0*/  PRMT R186, RZ, 0x7610, R186 ;  /* 0x00007610ffba7816 */ /* 0x000fe400000000ba */
[----:B0-----:R-:W-:-:S05]  /*78c0*/  IADD3 R8, P1, R230, R4, RZ ;  /* 0x00000004e6087210 */ /* 0x001fca0007f3e0ff */
[----:B------:R-:W-:Y:S01]  /*78d0*/  IMAD.X R9, R202, 0x1, R0, P1 ;  /* 0x00000001ca097824 */ /* 0x000fe200008e0600 */
[----:B------:R-:W-:Y:S04]  /*78e0*/  STL [R1+0x3f0], R206 ;  /* 0x0003f0ce01007387 */ /* 0x000fe80000100800 */
[----:B------:R0:W3:Y:S04]  /*78f0*/  @!P0 LDG.E.U16 R186, desc[UR14][R8.64] ;  /* 0x0000000e08ba8981 */ /* 0x0000e8000c1e1500 */
[----:B------:R-:W-:Y:S04]  /*7900*/  STL [R1+0x3f4], R230 ;  /* 0x0003f4e601007387 */ /* 0x000fe80000100800 */
[----:B------:R-:W-:Y:S01]  /*7910*/  STL [R1+0x3f8], R202 ;  /* 0x0003f8ca01007387 */ /* 0x000fe20000100800 */
[----:B0-----:R-:W-:-:S03]  /*7920*/  IADD3 R8, P1, R2, R4, RZ ;  /* 0x0000000402087210 */ /* 0x001fc60007f3e0ff */
[----:B------:R-:W3:Y:S04]  /*7930*/  LDL R27, [R1+0x2d4] ;  /* 0x0002d400011b7983 */ /* 0x000ee80000100800 */
[----:B------:R-:W3:Y:S01]  /*7940*/  LDL R2, [R1+0x330] ;  /* 0x0003300001027983 */ /* 0x000ee20000100800 */
[----:B------:R-:W-:-:S03]  /*7950*/  IMAD.X R9, R229, 0x1, R0, P1 ;  /* 0x00000001e5097824 */ /* 0x000fc600008e0600 */
[----:B------:R-:W3:Y:S04]  /*7960*/  LDL.LU R25, [R1+0x228] ;  /* 0x0002280001197983 */ /* 0x000ee80000300800 */
[----:B------:R-:W3:Y:S04]  /*7970*/  LDL.LU R24, [R1+0x2cc] ;  /* 0x0002cc0001187983 */ /* 0x000ee80000300800 */
[----:B------:R0:W-:Y:S01]  /*7980*/  STL [R1+0x3fc], R229 ;  /* 0x0003fce501007387 */ /* 0x0001e20000100800 */
[----:B------:R-:W-:-:S06]  /*7990*/  PRMT R185, RZ, 0x7610, R185 ;  /* 0x00007610ffb97816 */ /* 0x000fcc00000000b9 */
[----:B------:R2:W3:Y:S04]  /*79a0*/  @!P0 LDG.E.U16 R185, desc[UR14][R8.64] ;  /* 0x0000000e08b98981 */ /* 0x0004e8000c1e1500 */
[----:B0-----:R-:W3:Y:S01]  /*79b0*/  LDL.LU R229, [R1+0x23c] ;  /* 0x00023c0001e57983 */ /* 0x001ee20000300800 */
[----:B------:R-:W-:-:S03]  /*79c0*/  PRMT R190, RZ, 0x7610, R190 ;  /* 0x00007610ffbe7816 */ /* 0x000fc600000000be */
[----:B------:R-:W-:Y:S04]  /*79d0*/  STS.U16 [R6+UR12+0x4200], R167 ;  /* 0x004200a706007988 */ /* 0x000fe8000800040c */
[----:B------:R-:W-:Y:S04]  /*79e0*/  STS.U16 [R6+UR12+0x4600], R153 ;  /* 0x0046009906007988 */ /* 0x000fe8000800040c */
[----:B------:R-:W-:Y:S04]  /*79f0*/  STS.U16 [R6+UR12+0x4a00], R154 ;  /* 0x004a009a06007988 */ /* 0x000fe8000800040c */
[----:B------:R-:W-:Y:S04]  /*7a00*/  STS.U16 [R6+UR12+0x4e00], R155 ;  /* 0x004e009b06007988 */ /* 0x000fe8000800040c */
[----:B------:R-:W-:Y:S04]  /*7a10*/  STS.U16 [R3+UR12+0x4280], R168 ;  /* 0x004280a803007988 */ /* 0x000fe8000800040c */
[----:B------:R-:W-:Y:S04]  /*7a20*/  STS.U16 [R3+UR12+0x4680], R156 ;  /* 0x0046809c03007988 */ /* 0x000fe8000800040c */
[----:B------:R-:W-:Y:S04]  /*7a30*/  STS.U16 [R3+UR12+0x4a80], R157 ;  /* 0x004a809d03007988 */ /* 0x000fe8000800040c */
[----:B------:R-:W-:Y:S01]  /*7a40*/  STS.U16 [R3+UR12+0x4e80], R158 ;  /* 0x004e809e03007988 */ /* 0x000fe2000800040c */
[----:B--2---:R-:W-:-:S03]  /*7a50*/  IADD3 R8, P1, R233, R4, RZ ;  /* 0x00000004e9087210 */ /* 0x004fc60007f3e0ff */
[----:B------:R0:W-:Y:S04]  /*7a60*/  STL [R1+0x400], R233 ;  /* 0x000400e901007387 */ /* 0x0001e80000100800 */
[----:B0-----:R-:W2:Y:S01]  /*7a70*/  LDL.LU R233, [R1+0x238] ;  /* 0x0002380001e97983 */ /* 0x001ea20000300800 */
[----:B----4-:R-:W-:-:S03]  /*7a80*/  IMAD.X R9, R236, 0x1, R0, P1 ;  /* 0x00000001ec097824 */ /* 0x010fc600008e0600 */
[----:B------:R-:W-:Y:S04]  /*7a90*/  STL [R1+0x404], R236 ;  /* 0x000404ec01007387 */ /* 0x000fe80000100800 */
[----:B------:R0:W4:Y:S04]  /*7aa0*/  @!P0 LDG.E.U16 R190, desc[UR14][R8.64] ;  /* 0x0000000e08be8981 */ /* 0x000128000c1e1500 */
[----:B------:R1:W-:Y:S01]  /*7ab0*/  STL [R1+0x408], R226 ;  /* 0x000408e201007387 */ /* 0x0003e20000100800 */
[----:B0-----:R-:W-:-:S03]  /*7ac0*/  IADD3 R8, P1, R226, R4, RZ ;  /* 0x00000004e2087210 */ /* 0x001fc60007f3e0ff */
[----:B-1----:R-:W4:Y:S04]  /*7ad0*/  LDL.LU R226, [R1+0x22c] ;  /* 0x00022c0001e27983 */ /* 0x002f280000300800 */
[----:B------:R-:W4:Y:S04]  /*7ae0*/  LDL.LU R218, [R1+0x2b8] ;  /* 0x0002b80001da7983 */ /* 0x000f280000300800 */
[----:B------:R-:W4:Y:S04]  /*7af0*/  LDL.LU R196, [R1+0x314] ;  /* 0x0003140001c47983 */ /* 0x000f280000300800 */
[----:B------:R-:W4:Y:S04]  /*7b00*/  LDL.LU R3, [R1+0x21c] ;  /* 0x00021c0001037983 */ /* 0x000f280000300800 */
[----:B------:R-:W4:Y:S04]  /*7b10*/  LDL.LU R14, [R1+0x2bc] ;  /* 0x0002bc00010e7983 */ /* 0x000f280000300800 */
[----:B------:R-:W4:Y:S04]  /*7b20*/  LDL.LU R6, [R1+0x220] ;  /* 0x0002200001067983 */ /* 0x000f280000300800 */
[----:B------:R-:W4:Y:S01]  /*7b30*/  LDL.LU R7, [R1+0x2c4] ;  /* 0x0002c40001077983 */ /* 0x000f220000300800 */
[----:B------:R-:W-:Y:S01]  /*7b40*/  PRMT R189, RZ, 0x7610, R189 ;  /* 0x00007610ffbd7816 */ /* 0x000fe200000000bd */
[----:B------:R-:W-:Y:S01]  /*7b50*/  IMAD.X R9, R200, 0x1, R0, P1 ;  /* 0x00000001c8097824 */ /* 0x000fe200008e0600 */
[----:B------:R-:W-:-:S02]  /*7b60*/  PRMT R176, RZ, 0x7610, R176 ;  /* 0x00007610ffb07816 */ /* 0x000fc400000000b0 */
[----:B------:R-:W-:Y:S02]  /*7b70*/  PRMT R173, RZ, 0x7610, R173 ;  /* 0x00007610ffad7816 */ /* 0x000fe400000000ad */
[----:B------:R-:W-:Y:S01]  /*7b80*/  PRMT R172, RZ, 0x7610, R172 ;  /* 0x00007610ffac7816 */ /* 0x000fe200000000ac */
[----:B------:R0:W4:Y:S01]  /*7b90*/  @!P0 LDG.E.U16 R189, desc[UR14][R8.64] ;  /* 0x0000000e08bd8981 */ /* 0x000122000c1e1500 */
[----:B------:R-:W-:-:S03]  /*7ba0*/  PRMT R171, RZ, 0x7610, R171 ;  /* 0x00007610ffab7816 */ /* 0x000fc600000000ab */
[----:B---3--:R-:W-:Y:S04]  /*7bb0*/  STS.U16 [R2+UR12+0x4300], R169 ;  /* 0x004300a902007988 */ /* 0x008fe8000800040c */
[----:B------:R-:W3:Y:S01]  /*7bc0*/  LDL R28, [R1+0x32c] ;  /* 0x00032c00011c7983 */ /* 0x000ee20000100800 */
[----:B0-----:R-:W-:-:S05]  /*7bd0*/  IADD3 R8, P1, R229, R4, RZ ;  /* 0x00000004e5087210 */ /* 0x001fca0007f3e0ff */
[----:B------:R-:W-:-:S05]  /*7be0*/  IMAD.X R9, R225, 0x1, R0, P1 ;  /* 0x00000001e1097824 */ /* 0x000fca00008e0600 */
[----:B------:R0:W3:Y:S02]  /*7bf0*/  @!P0 LDG.E.U16 R176, desc[UR14][R8.64] ;  /* 0x0000000e08b08981 */ /* 0x0000e4000c1e1500 */
[----:B0-----:R-:W-:Y:S02]  /*7c00*/  IADD3 R8, P1, R27, R4, RZ ;  /* 0x000000041b087210 */ /* 0x001fe40007f3e0ff */
[----:B------:R-:W-:Y:S04]  /*7c10*/  STS.U16 [R2+UR12+0x4700], R166 ;  /* 0x004700a602007988 */ /* 0x000fe8000800040c */
[----:B------:R-:W-:Y:S04]  /*7c20*/  STS.U16 [R2+UR12+0x4b00], R159 ;  /* 0x004b009f02007988 */ /* 0x000fe8000800040c */
[----:B------:R-:W3:Y:S04]  /*7c30*/  LDL R27, [R1+0x30c] ;  /* 0x00030c00011b7983 */ /* 0x000ee80000100800 */
[----:B------:R0:W-:Y:S04]  /*7c40*/  STS.U16 [R2+UR12+0x4f00], R160 ;  /* 0x004f00a002007988 */ /* 0x0001e8000800040c */
[----:B------:R-:W3:Y:S01]  /*7c50*/  LDL.LU R216, [R1+0x200] ;  /* 0x0002000001d87983 */ /* 0x000ee20000300800 */
[----:B------:R-:W-:-:S03]  /*7c60*/  PRMT R170, RZ, 0x7610, R170 ;  /* 0x00007610ffaa7816 */ /* 0x000fc600000000aa */
[----:B0-----:R-:W3:Y:S01]  /*7c70*/  LDL.LU R2, [R1+0x210] ;  /* 0x0002100001027983 */ /* 0x001ee20000300800 */
[----:B--2---:R-:W-:-:S05]  /*7c80*/  IMAD.X R9, R233, 0x1, R0, P1 ;  /* 0x00000001e9097824 */ /* 0x004fca00008e0600 */
[----:B------:R0:W2:Y:S02]  /*7c90*/  @!P0 LDG.E.U16 R173, desc[UR14][R8.64] ;  /* 0x0000000e08ad8981 */ /* 0x0000a4000c1e1500 */
[----:B0-----:R-:W-:-:S05]  /*7ca0*/  IADD3 R8, P1, R222, R4, RZ ;  /* 0x00000004de087210 */ /* 0x001fca0007f3e0ff */
[----:B------:R-:W-:-:S05]  /*7cb0*/  IMAD.X R9, R198, 0x1, R0, P1 ;  /* 0x00000001c6097824 */ /* 0x000fca00008e0600 */
[----:B------:R4:W2:Y:S02]  /*7cc0*/  @!P0 LDG.E.U16 R172, desc[UR14][R8.64] ;  /* 0x0000000e08ac8981 */ /* 0x0008a4000c1e1500 */
[----:B----4-:R-:W-:-:S05]  /*7cd0*/  IADD3 R8, P1, R226, R4, RZ ;  /* 0x00000004e2087210 */ /* 0x010fca0007f3e0ff */
[----:B------:R-:W-:-:S05]  /*7ce0*/  IMAD.X R9, R221, 0x1, R0, P1 ;  /* 0x00000001dd097824 */ /* 0x000fca00008e0600 */
[----:B------:R0:W4:Y:S02]  /*7cf0*/  @!P0 LDG.E.U16 R171, desc[UR14][R8.64] ;  /* 0x0000000e08ab8981 */ /* 0x000124000c1e1500 */
[----:B0-----:R-:W-:-:S05]  /*7d00*/  IADD3 R8, P1, R24, R4, RZ ;  /* 0x0000000418087210 */ /* 0x001fca0007f3e0ff */
[--C-:B------:R-:W-:Y:S01]  /*7d10*/  IMAD.X R9, R25, 0x1, R0.reuse, P1 ;  /* 0x0000000119097824 */ /* 0x100fe200008e0600 */
[----:B------:R0:W-:Y:S04]  /*7d20*/  STL [R1+0x374], R7 ;  /* 0x0003740701007387 */ /* 0x0001e80000100800 */
[----:B------:R1:W4:Y:S02]  /*7d30*/  @!P0 LDG.E.U16 R170, desc[UR14][R8.64] ;  /* 0x0000000e08aa8981 */ /* 0x000324000c1e1500 */
[----:B-1----:R-:W-:Y:S02]  /*7d40*/  IADD3 R8, P1, R7, R4, RZ ;  /* 0x0000000407087210 */ /* 0x002fe40007f3e0ff */
[----:B0-----:R-:W2:Y:S03]  /*7d50*/  LDL.LU R7, [R1+0x2ac] ;  /* 0x0002ac0001077983 */ /* 0x001ea60000300800 */
[----:B------:R-:W-:Y:S01]  /*7d60*/  IMAD.X R9, R6, 0x1, R0, P1 ;  /* 0x0000000106097824 */ /* 0x000fe200008e0600 */
[----:B------:R0:W-:Y:S04]  /*7d70*/  STL [R1+0x378], R6 ;  /* 0x0003780601007387 */ /* 0x0001e80000100800 */
[----:B0-----:R-:W4:Y:S01]  /*7d80*/  LDL.LU R6, [R1+0x20c] ;  /* 0x00020c0001067983 */ /* 0x001f220000300800 */
[----:B------:R-:W-:-:S06]  /*7d90*/  PRMT R169, RZ, 0x7610, R169 ;  /* 0x00007610ffa97816 */ /* 0x000fcc00000000a9 */
[----:B------:R0:W4:Y:S01]  /*7da0*/  @!P0 LDG.E.U16 R169, desc[UR14][R8.64] ;  /* 0x0000000e08a98981 */ /* 0x000122000c1e1500 */
[----:B------:R-:W-:Y:S02]  /*7db0*/  PRMT R168, RZ, 0x7610, R168 ;  /* 0x00007610ffa87816 */ /* 0x000fe400000000a8 */
[----:B0-----:R-:W-:-:S05]  /*7dc0*/  IADD3 R8, P1, R14, R4, RZ ;  /* 0x000000040e087210 */ /* 0x001fca0007f3e0ff */
[----:B------:R-:W-:-:S05]  /*7dd0*/  IMAD.X R9, R3, 0x1, R0, P1 ;  /* 0x0000000103097824 */ /* 0x000fca00008e0600 */
[----:B------:R0:W4:Y:S01]  /*7de0*/  @!P0 LDG.E.U16 R168, desc[UR14][R8.64] ;  /* 0x0000000e08a88981 */ /* 0x000122000c1e1500 */
[----:B------:R-:W-:Y:S02]  /*7df0*/  PRMT R167, RZ, 0x7610, R167 ;  /* 0x00007610ffa77816 */ /* 0x000fe400000000a7 */
[----:B0-----:R-:W-:-:S05]  /*7e00*/  IADD3 R8, P1, R196, R4, RZ ;  /* 0x00000004c4087210 */ /* 0x001fca0007f3e0ff */
[----:B------:R-:W-:-:S05]  /*7e10*/  IMAD.X R9, R218, 0x1, R0, P1 ;  /* 0x00000001da097824 */ /* 0x000fca00008e0600 */
[----:B------:R3:W4:Y:S01]  /*7e20*/  @!P0 LDG.E.U16 R167, desc[UR14][R8.64] ;  /* 0x0000000e08a78981 */ /* 0x000722000c1e1500 */
[----:B------:R-:W-:Y:S02]  /*7e30*/  PRMT R166, RZ, 0x7610, R166 ;  /* 0x00007610ffa67816 */ /* 0x000fe400000000a6 */
[----:B---3--:R-:W-:-:S05]  /*7e40*/  IADD3 R8, P1, R2, R4, RZ ;  /* 0x0000000402087210 */ /* 0x008fca0007f3e0ff */
[----:B------:R-:W-:-:S05]  /*7e50*/  IMAD.X R9, R217, 0x1, R0, P1 ;  /* 0x00000001d9097824 */ /* 0x000fca00008e0600 */
[----:B------:R2:W3:Y:S01]  /*7e60*/  @!P0 LDG.E.U16 R166, desc[UR14][R8.64] ;  /* 0x0000000e08a68981 */ /* 0x0004e2000c1e1500 */
[----:B------:R-:W-:-:S03]  /*7e70*/  PRMT R165, RZ, 0x7610, R165 ;  /* 0x00007610ffa57816 */ /* 0x000fc600000000a5 */
[----:B------:R0:W-:Y:S04]  /*7e80*/  STL [R1+0x380], R14 ;  /* 0x0003800e01007387 */ /* 0x0001e80000100800 */
[----:B------:R1:W-:Y:S04]  /*7e90*/  STS.U16 [R28+UR12+0x4380], R193 ;  /* 0x004380c11c007988 */ /* 0x0003e8000800040c */
[----:B0-----:R-:W3:Y:S04]  /*7ea0*/  LDL.LU R14, [R1+0x2a8] ;  /* 0x0002a800010e7983 */ /* 0x001ee80000300800 */
[----:B------:R-:W-:Y:S04]  /*7eb0*/  STL [R1+0x384], R3 ;  /* 0x0003840301007387 */ /* 0x000fe80000100800 */
[----:B------:R-:W-:Y:S01]  /*7ec0*/  STL [R1+0x394], R196 ;  /* 0x000394c401007387 */ /* 0x000fe20000100800 */
[----:B-1----:R-:W-:-:S03]  /*7ed0*/  IMAD.MOV.U32 R193, RZ, RZ, R26 ;  /* 0x000000ffffc17224 */ /* 0x002fc600078e001a */
[----:B------:R0:W-:Y:S04]  /*7ee0*/  STS.U16 [R28+UR12+0x4780], R192 ;  /* 0x004780c01c007988 */ /* 0x0001e8000800040c */
[----:B------:R-:W-:Y:S04]  /*7ef0*/  STL [R1+0x3a8], R218 ;  /* 0x0003a8da01007387 */ /* 0x000fe80000100800 */
[----:B------:R1:W-:Y:S01]  /*7f00*/  STS.U16 [R28+UR12+0x4b80], R191 ;  /* 0x004b80bf1c007988 */ /* 0x0003e2000800040c */
[----:B0-----:R-:W-:-:S03]  /*7f10*/  IMAD.MOV.U32 R192, RZ, RZ, R25 ;  /* 0x000000ffffc07224 */ /* 0x001fc600078e0019 */
[----:B------:R-:W3:Y:S04]  /*7f20*/  LDL.LU R251, [R1+0x304] ;  /* 0x0003040001fb7983 */ /* 0x000ee80000300800 */
[----:B------:R-:W3:Y:S01]  /*7f30*/  LDL.LU R3, [R1+0x29c] ;  /* 0x00029c0001037983 */ /* 0x000ee20000300800 */
[----:B-1----:R-:W-:-:S03]  /*7f40*/  IMAD.MOV.U32 R191, RZ, RZ, R24 ;  /* 0x000000ffffbf7224 */ /* 0x002fc600078e0018 */
[----:B------:R-:W3:Y:S04]  /*7f50*/  LDL.LU.64 R24, [R1] ;  /* 0x0000000001187983 */ /* 0x000ee80000300a00 */
[----:B------:R0:W-:Y:S01]  /*7f60*/  STS.U16 [R28+UR12+0x4f80], R161 ;  /* 0x004f80a11c007988 */ /* 0x0001e2000800040c */
[----:B--2---:R-:W-:-:S05]  /*7f70*/  IADD3 R8, P1, R7, R4, RZ ;  /* 0x0000000407087210 */ /* 0x004fca0007f3e0ff */
[----:B----4-:R-:W-:-:S05]  /*7f80*/  IMAD.X R9, R6, 0x1, R0, P1 ;  /* 0x0000000106097824 */ /* 0x010fca00008e0600 */
[----:B------:R1:W2:Y:S02]  /*7f90*/  @!P0 LDG.E.U16 R165, desc[UR14][R8.64] ;  /* 0x0000000e08a58981 */ /* 0x0002a4000c1e1500 */
[----:B-1----:R-:W-:Y:S02]  /*7fa0*/  IADD3 R8, P1, R27, R4, RZ ;  /* 0x000000041b087210 */ /* 0x002fe40007f3e0ff */
[----:B------:R-:W4:Y:S04]  /*7fb0*/  LDL.LU.64 R26, [R1+0x8] ;  /* 0x00000800011a7983 */ /* 0x000f280000300a00 */
[----:B0-----:R-:W4:Y:S04]  /*7fc0*/  LDL.LU.64 R28, [R1+0x10] ;  /* 0x00001000011c7983 */ /* 0x001f280000300a00 */
[----:B------:R-:W4:Y:S04]  /*7fd0*/  LDL.LU.64 R30, [R1+0x18] ;  /* 0x00001800011e7983 */ /* 0x000f280000300a00 */
        /* <DEDUP_REMOVED lines=60> */
[----:B------:R-:W2:Y:S04]  /*83a0*/  LDL.LU R236, [R1+0x234] ;  /* 0x0002340001ec7983 */ /* 0x000ea80000300800 */
[----:B------:R-:W4:Y:S04]  /*83b0*/  LDL.LU R202, [R1+0x240] ;  /* 0x0002400001ca7983 */ /* 0x000f280000300800 */
        /* <DEDUP_REMOVED lines=17> */
[----:B------:R0:W-:Y:S04]  /*84d0*/  STS.U16 [R5+UR12+0x400], R174 ;  /* 0x000400ae05007988 */ /* 0x0001e8000800040c */
[----:B------:R1:W-:Y:S04]  /*84e0*/  STS.U16 [R5+UR12+0x600], R175 ;  /* 0x000600af05007988 */ /* 0x0003e8000800040c */
[----:B0-----:R-:W4:Y:S04]  /*84f0*/  LDL.LU R174, [R1+0x230] ;  /* 0x0002300001ae7983 */ /* 0x001f280000300800 */
[----:B-1----:R-:W4:Y:S01]  /*8500*/  LDL.LU R175, [R1+0x2d0] ;  /* 0x0002d00001af7983 */ /* 0x002f220000300800 */
[----:B------:R-:W-:Y:S01]  /*8510*/  PRMT R164, RZ, 0x7610, R164 ;  /* 0x00007610ffa47816 */ /* 0x000fe200000000a4 */
[----:B---3--:R-:W-:-:S05]  /*8520*/  IMAD.X R9, R14, 0x1, R0, P1 ;  /* 0x000000010e097824 */ /* 0x008fca00008e0600 */
[----:B------:R0:W3:Y:S04]  /*8530*/  @!P0 LDG.E.U16 R164, desc[UR14][R8.64] ;  /* 0x0000000e08a48981 */ /* 0x0000e8000c1e1500 */
[----:B------:R1:W-:Y:S01]  /*8540*/  STS.U16 [R5+UR12+0x200], R163 ;  /* 0x000200a305007988 */ /* 0x0003e2000800040c */
[----:B0-----:R-:W-:Y:S02]  /*8550*/  IADD3 R8, P1, R216, R4, RZ ;  /* 0x00000004d8087210 */ /* 0x001fe40007f3e0ff */
[----:B-1----:R-:W-:-:S03]  /*8560*/  PRMT R163, RZ, 0x7610, R163 ;  /* 0x00007610ffa37816 */ /* 0x002fc600000000a3 */
[----:B------:R-:W-:Y:S01]  /*8570*/  IMAD.X R9, R215, 0x1, R0, P1 ;  /* 0x00000001d7097824 */ /* 0x000fe200008e0600 */
[----:B------:R0:W-:Y:S04]  /*8580*/  STS.U16 [R5+UR12], R162 ;  /* 0x000000a205007988 */ /* 0x0001e8000800040c */
[----:B------:R1:W3:Y:S01]  /*8590*/  @!P0 LDG.E.U16 R163, desc[UR14][R8.64] ;  /* 0x0000000e08a38981 */ /* 0x0002e2000c1e1500 */
[----:B0-----:R-:W-:Y:S02]  /*85a0*/  PRMT R162, RZ, 0x7610, R162 ;  /* 0x00007610ffa27816 */ /* 0x001fe400000000a2 */
[----:B-1----:R-:W-:-:S05]  /*85b0*/  IADD3 R8, P1, R3, R4, RZ ;  /* 0x0000000403087210 */ /* 0x002fca0007f3e0ff */
[----:B------:R-:W-:-:S05]  /*85c0*/  IMAD.X R9, R252, 0x1, R0, P1 ;  /* 0x00000001fc097824 */ /* 0x000fca00008e0600 */
[----:B------:R0:W3:Y:S01]  /*85d0*/  @!P0 LDG.E.U16 R162, desc[UR14][R8.64] ;  /* 0x0000000e08a28981 */ /* 0x0000e2000c1e1500 */
[----:B------:R-:W-:Y:S02]  /*85e0*/  PRMT R161, RZ, 0x7610, R161 ;  /* 0x00007610ffa17816 */ /* 0x000fe400000000a1 */
[----:B0-----:R-:W-:Y:S02]  /*85f0*/  IADD3 R8, P1, R251, R4, RZ ;  /* 0x00000004fb087210 */ /* 0x001fe40007f3e0ff */
[----:B------:R-:W-:Y:S02]  /*8600*/  PRMT R160, RZ, 0x7610, R160 ;  /* 0x00007610ffa07816 */ /* 0x000fe400000000a0 */
[----:B------:R-:W-:Y:S02]  /*8610*/  PRMT R159, RZ, 0x7610, R159 ;  /* 0x00007610ff9f7816 */ /* 0x000fe4000000009f */
[----:B------:R-:W-:Y:S02]  /*8620*/  PRMT R158, RZ, 0x7610, R158 ;  /* 0x00007610ff9e7816 */ /* 0x000fe4000000009e */
[----:B------:R-:W-:-:S02]  /*8630*/  PRMT R157, RZ, 0x7610, R157 ;  /* 0x00007610ff9d7816 */ /* 0x000fc4000000009d */
[----:B------:R-:W-:Y:S02]  /*8640*/  PRMT R156, RZ, 0x7610, R156 ;  /* 0x00007610ff9c7816 */ /* 0x000fe4000000009c */
[----:B------:R-:W-:Y:S02]  /*8650*/  PRMT R155, RZ, 0x7610, R155 ;  /* 0x00007610ff9b7816 */ /* 0x000fe4000000009b */
[----:B------:R-:W-:Y:S02]  /*8660*/  PRMT R154, RZ, 0x7610, R154 ;  /* 0x00007610ff9a7816 */ /* 0x000fe4000000009a */
[----:B------:R-:W-:Y:S02]  /*8670*/  PRMT R153, RZ, 0x7610, R153 ;  /* 0x00007610ff997816 */ /* 0x000fe40000000099 */
[----:B------:R-:W-:Y:S02]  /*8680*/  PRMT R152, RZ, 0x7610, R152 ;  /* 0x00007610ff987816 */ /* 0x000fe40000000098 */
[----:B------:R-:W-:-:S02]  /*8690*/  PRMT R23, RZ, 0x7610, R23 ;  /* 0x00007610ff177816 */ /* 0x000fc40000000017 */
[----:B------:R-:W-:Y:S02]  /*86a0*/  PRMT R22, RZ, 0x7610, R22 ;  /* 0x00007610ff167816 */ /* 0x000fe40000000016 */
[----:B------:R-:W-:Y:S02]  /*86b0*/  PRMT R21, RZ, 0x7610, R21 ;  /* 0x00007610ff157816 */ /* 0x000fe40000000015 */
[----:B------:R-:W-:Y:S01]  /*86c0*/  PRMT R20, RZ, 0x7610, R20 ;  /* 0x00007610ff147816 */ /* 0x000fe20000000014 */
[----:B------:R0:W-:Y:S02]  /*86d0*/  STS.U16 [R5+UR12+0x2200], R19 ;  /* 0x0022001305007988 */ /* 0x0001e4000800040c */
[----:B0-----:R-:W-:Y:S02]  /*86e0*/  PRMT R19, RZ, 0x7610, R19 ;  /* 0x00007610ff137816 */ /* 0x001fe40000000013 */
[----:B------:R0:W-:Y:S02]  /*86f0*/  STS.U16 [R5+UR12+0x2400], R18 ;  /* 0x0024001205007988 */ /* 0x0001e4000800040c */
[----:B0-----:R-:W-:-:S02]  /*8700*/  PRMT R18, RZ, 0x7610, R18 ;  /* 0x00007610ff127816 */ /* 0x001fc40000000012 */
[----:B------:R0:W-:Y:S01]  /*8710*/  STS.U16 [R5+UR12+0x2600], R17 ;  /* 0x0026001105007988 */ /* 0x0001e2000800040c */
[----:B--2---:R-:W-:-:S05]  /*8720*/  IMAD.X R9, R214, 0x1, R0, P1 ;  /* 0x00000001d6097824 */ /* 0x004fca00008e0600 */
[----:B------:R1:W2:Y:S02]  /*8730*/  @!P0 LDG.E.U16 R161, desc[UR14][R8.64] ;  /* 0x0000000e08a18981 */ /* 0x0002a4000c1e1500 */
[----:B-1----:R-:W-:-:S05]  /*8740*/  IADD3 R8, P1, R249, R4, RZ ;  /* 0x00000004f9087210 */ /* 0x002fca0007f3e0ff */
[----:B------:R-:W-:-:S05]  /*8750*/  IMAD.X R9, R213, 0x1, R0, P1 ;  /* 0x00000001d5097824 */ /* 0x000fca00008e0600 */
[----:B------:R4:W2:Y:S02]  /*8760*/  @!P0 LDG.E.U16 R160, desc[UR14][R8.64] ;  /* 0x0000000e08a08981 */ /* 0x0008a4000c1e1500 */
[----:B----4-:R-:W-:-:S05]  /*8770*/  IADD3 R8, P1, R196, R4, RZ ;  /* 0x00000004c4087210 */ /* 0x010fca0007f3e0ff */
[----:B------:R-:W-:-:S05]  /*8780*/  IMAD.X R9, R248, 0x1, R0, P1 ;  /* 0x00000001f8097824 */ /* 0x000fca00008e0600 */
[----:B------:R1:W4:Y:S02]  /*8790*/  @!P0 LDG.E.U16 R159, desc[UR14][R8.64] ;  /* 0x0000000e089f8981 */ /* 0x000324000c1e1500 */
[----:B-1----:R-:W-:-:S05]  /*87a0*/  IADD3 R8, P1, R250, R4, RZ ;  /* 0x00000004fa087210 */ /* 0x002fca0007f3e0ff */
        /* <DEDUP_REMOVED lines=37> */
[----:B------:R1:W4:Y:S01]  /*8a00*/  @!P0 LDG.E.U16 R18, desc[UR14][R8.64] ;  /* 0x0000000e08128981 */ /* 0x000322000c1e1500 */
[----:B0-----:R-:W-:Y:S02]  /*8a10*/  PRMT R17, RZ, 0x7610, R17 ;  /* 0x00007610ff117816 */ /* 0x001fe40000000011 */
[----:B-1----:R-:W-:-:S05]  /*8a20*/  IADD3 R8, P1, R228, R4, RZ ;  /* 0x00000004e4087210 */ /* 0x002fca0007f3e0ff */
[----:B------:R-:W-:Y:S01]  /*8a30*/  IMAD.X R9, R201, 0x1, R0, P1 ;  /* 0x00000001c9097824 */ /* 0x000fe200008e0600 */
[----:B------:R0:W-:Y:S04]  /*8a40*/  STS.U16 [R5+UR12+0x1600], R16 ;  /* 0x0016001005007988 */ /* 0x0001e8000800040c */
        /* <DEDUP_REMOVED lines=28> */
[----:B------:R-:W-:-:S05]  /*8c10*/  IMAD.X R9, R197, 0x1, R0, P1 ;  /* 0x00000001c5097824 */ /* 0x000fca00008e0600 */
[----:B------:R-:W4:Y:S04]  /*8c20*/  @!P0 LDG.E.U16 R10, desc[UR14][R8.64] ;  /* 0x0000000e080a8981 */ /* 0x000f28000c1e1500 */
[----:B------:R0:W-:Y:S04]  /*8c30*/  STS.U16 [R5+UR12+0x800], R183 ;  /* 0x000800b705007988 */ /* 0x0001e8000800040c */
[----:B------:R-:W-:Y:S01]  /*8c40*/  STS.U16 [R5+UR12+0xa00], R182 ;  /* 0x000a00b605007988 */ /* 0x000fe2000800040c */
[----:B0-----:R-:W-:-:S03]  /*8c50*/  LOP3.LUT R183, R5, 0x20, RZ, 0x3c, !PT ;  /* 0x0000002005b77812 */ /* 0x001fc600078e3cff */
[----:B------:R-:W-:Y:S04]  /*8c60*/  STS.U16 [R5+UR12+0xc00], R181 ;  /* 0x000c00b505007988 */ /* 0x000fe8000800040c */
        /* <DEDUP_REMOVED lines=22> */
[----:B---3--:R-:W-:Y:S04]  /*8dd0*/  STS.U16 [R183+UR12+0xb00], R164 ;  /* 0x000b00a4b7007988 */ /* 0x008fe8000800040c */
[----:B------:R-:W-:Y:S04]  /*8de0*/  STS.U16 [R183+UR12+0xd00], R163 ;  /* 0x000d00a3b7007988 */ /* 0x000fe8000800040c */
[----:B------:R-:W-:Y:S04]  /*8df0*/  STS.U16 [R183+UR12+0xf00], R162 ;  /* 0x000f00a2b7007988 */ /* 0x000fe8000800040c */
[----:B--2---:R-:W-:Y:S04]  /*8e00*/  STS.U16 [R183+UR12+0x1100], R161 ;  /* 0x001100a1b7007988 */ /* 0x004fe8000800040c */
[----:B------:R-:W-:Y:S04]  /*8e10*/  STS.U16 [R183+UR12+0x1300], R160 ;  /* 0x001300a0b7007988 */ /* 0x000fe8000800040c */
[----:B----4-:R-:W-:Y:S04]  /*8e20*/  STS.U16 [R183+UR12+0x1500], R159 ;  /* 0x0015009fb7007988 */ /* 0x010fe8000800040c */
        /* <DEDUP_REMOVED lines=18> */
[----:B------:R0:W-:Y:S04]  /*8f50*/  STS.U16 [R183+UR12+0x3b00], R11 ;  /* 0x003b000bb7007988 */ /* 0x0001e8000800040c */
[----:B------:R1:W-:Y:S01]  /*8f60*/  STS.U16 [R183+UR12+0x3d00], R10 ;  /* 0x003d000ab7007988 */ /* 0x0003e2000800040c */
[----:B------:R2:W-:Y:S06]  /*8f70*/  MEMBAR.ALL.CTA ;  /* 0x0000000000007992 */ /* 0x0005ec0000008000 */
[----:B--2---:R-:W2:Y:S02]  /*8f80*/  FENCE.VIEW.ASYNC.S ;  /* 0x00000000000073c6 */ /* 0x004ea40000000000 */
[----:B--2---:R-:W-:Y:S06]  /*8f90*/  BAR.SYNC.DEFER_BLOCKING 0x0 ;  /* 0x0000000000007b1d */ /* 0x004fec0000010000 */
[----:B------:R-:W-:Y:S01]  /*8fa0*/  UMOV UR4, UR13 ;  /* 0x0000000d00047c82 */ /* 0x000fe20008000000 */
[----:B------:R-:W-:Y:S01]  /*8fb0*/  UMOV UR5, 0x40000040 ;  /* 0x4000004000057882 */ /* 0x000fe20000000000 */
[----:B------:R-:W-:-:S06]  /*8fc0*/  WARPGROUP.ARRIVE ;  /* 0x00000000000079c5 */ /* 0x000fcc0000000000 */
[----:B------:R-:W-:Y:S03]  /*8fd0*/  HGMMA.64x256x16.F32.BF16 R24, gdesc[UR4].tnspA, R24, gsb0 ;  /* 0x23e00000041879f0 */ /* 0x000fe60008001818 */
[----:B------:R-:W-:Y:S02]  /*8fe0*/  WARPGROUP.DEPBAR.LE gsb0, 0x0 ;  /* 0x00008000000079c5 */ /* 0x000fe40000010000 */
[----:B------:R-:W-:-:S15]  /*8ff0*/  WARPGROUP.ARRIVE ;  /* 0x00000000000079c5 */ /* 0x000fde0000000000 */
[----:B------:R-:W-:-:S08]  /*9000*/  NOP ;  /* 0x0000000000007918 */ /* 0x000fd00000000000 */
[----:B------:R-:W-:Y:S01]  /*9010*/  HGMMA.64x256x16.F32.BF16 R24, gdesc[UR8].tnspA, R24, gsb0 ;  /* 0x23e00000081879f0 */ /* 0x000fe20008001818 */
[----:B0-----:R-:W-:Y:S02]  /*9020*/  IMAD.MOV.U32 R11, RZ, RZ, R193 ;  /* 0x000000ffff0b7224 */ /* 0x001fe400078e00c1 */
[----:B------:R-:W-:Y:S02]  /*9030*/  IMAD.MOV.U32 R9, RZ, RZ, R191 ;  /* 0x000000ffff097224 */ /* 0x000fe400078e00bf */
[----:B------:R-:W-:Y:S02]  /*9040*/  IMAD.MOV.U32 R8, RZ, RZ, R192 ;  /* 0x000000ffff087224 */ /* 0x000fe400078e00c0 */
[----:B------:R-:W-:Y:S02]  /*9050*/  IMAD.MOV.U32 R13, RZ, RZ, R175 ;  /* 0x000000ffff0d7224 */ /* 0x000fe400078e00af */
[----:B------:R-:W-:Y:S01]  /*9060*/  IMAD.MOV.U32 R12, RZ, RZ, R174 ;  /* 0x000000ffff0c7224 */ /* 0x000fe200078e00ae */
[----:B------:R-:W-:Y:S01]  /*9070*/  LOP3.LUT R9, R9, R8, RZ, 0x3c, !PT ;  /* 0x0000000809097212 */ /* 0x000fe200078e3cff */
[----:B-1----:R-:W-:-:S03]  /*9080*/  IMAD.MOV.U32 R10, RZ, RZ, R11 ;  /* 0x000000ffff0a7224 */ /* 0x002fc600078e000b */
[----:B------:R-:W-:Y:S01]  /*9090*/  LOP3.LUT R8, R9, R8, RZ, 0x3c, !PT ;  /* 0x0000000809087212 */ /* 0x000fe200078e3cff */
[----:B------:R-:W-:-:S03]  /*90a0*/  IMAD.MOV.U32 R11, RZ, RZ, R219 ;  /* 0x000000ffff0b7224 */ /* 0x000fc600078e00db */
[----:B------:R-:W-:Y:S01]  /*90b0*/  LOP3.LUT R9, R9, R8, RZ, 0x3c, !PT ;  /* 0x0000000809097212 */ /* 0x000fe200078e3cff */
[----:B------:R-:W-:-:S04]  /*90c0*/  IMAD.WIDE R10, R195, 0x2, R10 ;  /* 0x00000002c30a7825 */ /* 0x000fc800078e020a */
[----:B------:R-:W-:-:S04]  /*90d0*/  IMAD.WIDE R8, R195, 0x2, R8 ;  /* 0x00000002c3087825 */ /* 0x000fc800078e0208 */
[----:B------:R-:W-:Y:S01]  /*90e0*/  IMAD.MOV.U32 R219, RZ, RZ, R11 ;  /* 0x000000ffffdb7224 */ /* 0x000fe200078e000b */
[----:B------:R-:W-:Y:S02]  /*90f0*/  WARPGROUP.DEPBAR.LE gsb0, 0x0 ;  /* 0x00008000000079c5 */ /* 0x000fe40000010000 */
[----:B------:R-:W-:Y:S04]  /*9100*/  STL.64 [R1], R24 ;  /* 0x0000001801007387 */ /* 0x000fe80000100a00 */
        /* <DEDUP_REMOVED lines=62> */
[----:B------:R0:W-:Y:S04]  /*94f0*/  STL.64 [R1+0x1f8], R150 ;  /* 0x0001f89601007387 */ /* 0x0001e80000100a00 */
[----:B0-----:R-:W2:Y:S04]  /*9500*/  LDL.LU.64 R150, [R1+0x608] ;  /* 0x0006080001967983 */ /* 0x001ea80000300a00 */
[----:B------:R-:W2:Y:S04]  /*9510*/  LDL.LU.64 R148, [R1+0x600] ;  /* 0x0006000001947983 */ /* 0x000ea80000300a00 */
        /* <DEDUP_REMOVED lines=31> */
[----:B------:R-:W2:Y:S01]  /*9710*/  LDL.LU.64 R84, [R1+0x500] ;  /* 0x0005000001547983 */ /* 0x000ea20000300a00 */
[----:B------:R-:W-:-:S03]  /*9720*/  IMAD.MOV.U32 R194, RZ, RZ, R75 ;  /* 0x000000ffffc27224 */ /* 0x000fc600078e004b */
[----:B------:R-:W2:Y:S01]  /*9730*/  LDL.LU.64 R82, [R1+0x4f8] ;  /* 0x0004f80001527983 */ /* 0x000ea20000300a00 */
[----:B------:R-:W-:-:S03]  /*9740*/  IMAD.MOV.U32 R193, RZ, RZ, R74 ;  /* 0x000000ffffc17224 */ /* 0x000fc600078e004a */
[----:B------:R-:W2:Y:S01]  /*9750*/  LDL.LU.64 R80, [R1+0x4f0] ;  /* 0x0004f00001507983 */ /* 0x000ea20000300a00 */
[----:B------:R-:W-:-:S03]  /*9760*/  IMAD.MOV.U32 R192, RZ, RZ, R73 ;  /* 0x000000ffffc07224 */ /* 0x000fc600078e0049 */
[----:B------:R-:W2:Y:S01]  /*9770*/  LDL.LU.64 R78, [R1+0x4e8] ;  /* 0x0004e800014e7983 */ /* 0x000ea20000300a00 */
[----:B------:R-:W-:-:S03]  /*9780*/  IMAD.MOV.U32 R191, RZ, RZ, R72 ;  /* 0x000000ffffbf7224 */ /* 0x000fc600078e0048 */
[----:B------:R-:W2:Y:S01]  /*9790*/  LDL.LU.64 R76, [R1+0x4e0] ;  /* 0x0004e000014c7983 */ /* 0x000ea20000300a00 */
[----:B------:R-:W-:Y:S02]  /*97a0*/  IMAD.MOV.U32 R190, RZ, RZ, R71 ;  /* 0x000000ffffbe7224 */ /* 0x000fe400078e0047 */
[----:B------:R-:W-:Y:S01]  /*97b0*/  IMAD.MOV.U32 R189, RZ, RZ, R70 ;  /* 0x000000ffffbd7224 */ /* 0x000fe200078e0046 */
[----:B------:R-:W2:Y:S01]  /*97c0*/  LDL.LU.64 R74, [R1+0x4d8] ;  /* 0x0004d800014a7983 */ /* 0x000ea20000300a00 */
[----:B------:R-:W-:Y:S02]  /*97d0*/  IMAD.MOV.U32 R188, RZ, RZ, R69 ;  /* 0x000000ffffbc7224 */ /* 0x000fe400078e0045 */
[----:B------:R-:W-:Y:S01]  /*97e0*/  IMAD.MOV.U32 R187, RZ, RZ, R68 ;  /* 0x000000ffffbb7224 */ /* 0x000fe200078e0044 */
[----:B------:R-:W2:Y:S01]  /*97f0*/  LDL.LU.64 R72, [R1+0x4d0] ;  /* 0x0004d00001487983 */ /* 0x000ea20000300a00 */
[----:B------:R-:W-:Y:S02]  /*9800*/  IMAD.MOV.U32 R186, RZ, RZ, R67 ;  /* 0x000000ffffba7224 */ /* 0x000fe400078e0043 */
[----:B------:R-:W-:Y:S01]  /*9810*/  IMAD.MOV.U32 R185, RZ, RZ, R66 ;  /* 0x000000ffffb97224 */ /* 0x000fe200078e0042 */
[----:B------:R-:W2:Y:S01]  /*9820*/  LDL.LU.64 R70, [R1+0x4c8] ;  /* 0x0004c80001467983 */ /* 0x000ea20000300a00 */
[----:B------:R-:W-:-:S02]  /*9830*/  IMAD.MOV.U32 R184, RZ, RZ, R65 ;  /* 0x000000ffffb87224 */ /* 0x000fc400078e0041 */
        /* <DEDUP_REMOVED lines=61> */
[----:B------:R-:W2:Y:S04]  /*9c10*/  LDL.LU.64 R28, [R1+0x420] ;  /* 0x00042000011c7983 */ /* 0x000ea80000300a00 */
[----:B------:R-:W2:Y:S04]  /*9c20*/  LDL.LU.64 R26, [R1+0x418] ;  /* 0x00041800011a7983 */ /* 0x000ea80000300a00 */
[----:B------:R-:W2:Y:S04]  /*9c30*/  LDL.LU.64 R24, [R1+0x410] ;  /* 0x0004100001187983 */ /* 0x000ea80000300a00 */
[----:B------:R-:W-:Y:S01]  /*9c40*/  STL [R1+0x224], R10 ;  /* 0x0002240a01007387 */ /* 0x000fe20000100800 */
[----:B------:R-:W-:-:S03]  /*9c50*/  IMAD.MOV.U32 R11, RZ, RZ, R226 ;  /* 0x000000ffff0b7224 */ /* 0x000fc600078e00e2 */
[----:B------:R-:W3:Y:S04]  /*9c60*/  LDL.LU R226, [R1+0x408] ;  /* 0x0004080001e27983 */ /* 0x000ee80000300800 */
[----:B------:R0:W-:Y:S04]  /*9c70*/  STL [R1+0x2cc], R8 ;  /* 0x0002cc0801007387 */ /* 0x0001e80000100800 */
[----:B------:R1:W-:Y:S01]  /*9c80*/  STL [R1+0x228], R9 ;  /* 0x0002280901007387 */ /* 0x0003e20000100800 */
[----:B0-----:R-:W-:Y:S02]  /*9c90*/  IMAD.MOV.U32 R8, RZ, RZ, R12 ;  /* 0x000000ffff087224 */ /* 0x001fe400078e000c */
[----:B-1----:R-:W-:-:S05]  /*9ca0*/  IMAD.MOV.U32 R9, RZ, RZ, R13 ;  /* 0x000000ffff097224 */ /* 0x002fca00078e000d */
[----:B------:R-:W-:Y:S01]  /*9cb0*/  LOP3.LUT R9, R9, R8, RZ, 0x3c, !PT ;  /* 0x0000000809097212 */ /* 0x000fe200078e3cff */
[----:B------:R-:W-:-:S03]  /*9cc0*/  IMAD.MOV.U32 R10, RZ, RZ, R11 ;  /* 0x000000ffff0a7224 */ /* 0x000fc600078e000b */
[----:B------:R-:W-:Y:S01]  /*9cd0*/  LOP3.LUT R8, R9, R8, RZ, 0x3c, !PT ;  /* 0x0000000809087212 */ /* 0x000fe200078e3cff */
[----:B------:R-:W-:-:S03]  /*9ce0*/  IMAD.MOV.U32 R11, RZ, RZ, R221 ;  /* 0x000000ffff0b7224 */ /* 0x000fc600078e00dd */
[----:B------:R-:W-:Y:S01]  /*9cf0*/  LOP3.LUT R9, R9, R8, RZ, 0x3c, !PT ;  /* 0x0000000809097212 */ /* 0x000fe200078e3cff */
[----:B------:R-:W-:-:S04]  /*9d00*/  IMAD.WIDE R10, R195, 0x2, R10 ;  /* 0x00000002c30a7825 */ /* 0x000fc800078e020a */
[----:B------:R-:W-:Y:S01]  /*9d10*/  IMAD.WIDE R8, R195, 0x2, R8 ;  /* 0x00000002c3087825 */ /* 0x000fe200078e0208 */
[----:B------:R-:W-:Y:S03]  /*9d20*/  STL [R1+0x22c], R10 ;  /* 0x00022c0a01007387 */ /* 0x000fe60000100800 */
[----:B------:R-:W-:Y:S02]  /*9d30*/  IMAD.MOV.U32 R221, RZ, RZ, R11 ;  /* 0x000000ffffdd7224 */ /* 0x000fe400078e000b */
[----:B------:R-:W-:Y:S02]  /*9d40*/  IMAD.MOV.U32 R11, RZ, RZ, R236 ;  /* 0x000000ffff0b7224 */ /* 0x000fe400078e00ec */
[----:B------:R-:W4:Y:S04]  /*9d50*/  LDL.LU R236, [R1+0x404] ;  /* 0x0004040001ec7983 */ /* 0x000f280000300800 */
[----:B------:R0:W-:Y:S04]  /*9d60*/  STL [R1+0x2d0], R8 ;  /* 0x0002d00801007387 */ /* 0x0001e80000100800 */
[----:B------:R1:W-:Y:S01]  /*9d70*/  STL [R1+0x230], R9 ;  /* 0x0002300901007387 */ /* 0x0003e20000100800 */
[----:B0-----:R-:W-:-:S03]  /*9d80*/  IMAD.MOV.U32 R8, RZ, RZ, R233 ;  /* 0x000000ffff087224 */ /* 0x001fc600078e00e9 */
[----:B------:R-:W2:Y:S04]  /*9d90*/  LDL.LU R233, [R1+0x400] ;  /* 0x0004000001e97983 */ /* 0x000ea80000300800 */
[----:B-1----:R-:W3:Y:S01]  /*9da0*/  LDL.LU R9, [R1+0x2d4] ;  /* 0x0002d40001097983 */ /* 0x002ee20000300800 */
[----:B------:R-:W-:Y:S02]  /*9db0*/  IMAD.MOV.U32 R10, RZ, RZ, R11 ;  /* 0x000000ffff0a7224 */ /* 0x000fe400078e000b */
[----:B------:R-:W-:Y:S02]  /*9dc0*/  IMAD.MOV.U32 R11, RZ, RZ, R223 ;  /* 0x000000ffff0b7224 */ /* 0x000fe400078e00df */
[----:B------:R-:W-:-:S04]  /*9dd0*/  IMAD.WIDE R10, R195, 0x2, R10 ;  /* 0x00000002c30a7825 */ /* 0x000fc800078e020a */
[----:B------:R-:W-:Y:S01]  /*9de0*/  IMAD.MOV.U32 R223, RZ, RZ, R11 ;  /* 0x000000ffffdf7224 */ /* 0x000fe200078e000b */
[----:B------:R0:W-:Y:S01]  /*9df0*/  STL [R1+0x234], R10 ;  /* 0x0002340a01007387 */ /* 0x0001e20000100800 */
[----:B------:R-:W-:-:S03]  /*9e00*/  IMAD.MOV.U32 R11, RZ, RZ, R229 ;  /* 0x000000ffff0b7224 */ /* 0x000fc600078e00e5 */
[----:B------:R-:W2:Y:S01]  /*9e10*/  LDL.LU R229, [R1+0x3fc] ;  /* 0x0003fc0001e57983 */ /* 0x000ea20000300800 */
[----:B0-----:R-:W-:Y:S02]  /*9e20*/  IMAD.MOV.U32 R10, RZ, RZ, R11 ;  /* 0x000000ffff0a7224 */ /* 0x001fe400078e000b */
[----:B------:R-:W-:Y:S02]  /*9e30*/  IMAD.MOV.U32 R11, RZ, RZ, R225 ;  /* 0x000000ffff0b7224 */ /* 0x000fe400078e00e1 */
[----:B------:R-:W-:-:S04]  /*9e40*/  IMAD.WIDE R10, R195, 0x2, R10 ;  /* 0x00000002c30a7825 */ /* 0x000fc800078e020a */
[----:B------:R-:W-:Y:S01]  /*9e50*/  IMAD.MOV.U32 R225, RZ, RZ, R11 ;  /* 0x000000ffffe17224 */ /* 0x000fe200078e000b */
[----:B---3--:R-:W-:-:S04]  /*9e60*/  LOP3.LUT R9, R9, R8, RZ, 0x3c, !PT ;  /* 0x0000000809097212 */ /* 0x008fc800078e3cff */
[----:B------:R-:W-:-:S04]  /*9e70*/  LOP3.LUT R8, R9, R8, RZ, 0x3c, !PT ;  /* 0x0000000809087212 */ /* 0x000fc800078e3cff */
[----:B------:R-:W-:-:S03]  /*9e80*/  LOP3.LUT R9, R9, R8, RZ, 0x3c, !PT ;  /* 0x0000000809097212 */ /* 0x000fc600078e3cff */
[----:B------:R-:W-:-:S05]  /*9e90*/  IMAD.WIDE R8, R195, 0x2, R8 ;  /* 0x00000002c3087825 */ /* 0x000fca00078e0208 */
[----:B------:R0:W-:Y:S04]  /*9ea0*/  STL [R1+0x2d4], R8 ;  /* 0x0002d40801007387 */ /* 0x0001e80000100800 */
[----:B------:R1:W-:Y:S01]  /*9eb0*/  STL [R1+0x238], R9 ;  /* 0x0002380901007387 */ /* 0x0003e20000100800 */
[----:B0-----:R-:W-:Y:S02]  /*9ec0*/  IMAD.MOV.U32 R8, RZ, RZ, R202 ;  /* 0x000000ffff087224 */ /* 0x001fe400078e00ca */
[----:B-1----:R-:W-:Y:S01]  /*9ed0*/  IMAD.MOV.U32 R9, RZ, RZ, R230 ;  /* 0x000000ffff097224 */ /* 0x002fe200078e00e6 */
[----:B------:R-:W3:Y:S04]  /*9ee0*/  LDL.LU R202, [R1+0x3f8] ;  /* 0x0003f80001ca7983 */ /* 0x000ee80000300800 */
[-C--:B------:R-:W-:Y:S01]  /*9ef0*/  LOP3.LUT R9, R9, R8.reuse, RZ, 0x3c, !PT ;  /* 0x0000000809097212 */ /* 0x080fe200078e3cff */
[----:B------:R-:W3:Y:S03]  /*9f00*/  LDL.LU R230, [R1+0x3f4] ;  /* 0x0003f40001e67983 */ /* 0x000ee60000300800 */
[C---:B------:R-:W-:Y:S01]  /*9f10*/  LOP3.LUT R8, R9.reuse, R8, RZ, 0x3c, !PT ;  /* 0x0000000809087212 */ /* 0x040fe200078e3cff */
[----:B------:R0:W-:Y:S03]  /*9f20*/  STL [R1+0x23c], R10 ;  /* 0x00023c0a01007387 */ /* 0x0001e60000100800 */
[----:B------:R-:W-:Y:S01]  /*9f30*/  LOP3.LUT R9, R9, R8, RZ, 0x3c, !PT ;  /* 0x0000000809097212 */ /* 0x000fe200078e3cff */
[----:B------:R-:W-:-:S02]  /*9f40*/  IMAD.MOV.U32 R11, RZ, RZ, R206 ;  /* 0x000000ffff0b7224 */ /* 0x000fc400078e00ce */
[C---:B------:R-:W-:Y:S01]  /*9f50*/  IMAD.WIDE R8, R195.reuse, 0x2, R8 ;  /* 0x00000002c3087825 */ /* 0x040fe200078e0208 */
[----:B------:R-:W3:Y:S03]  /*9f60*/  LDL.LU R206, [R1+0x3f0] ;  /* 0x0003f00001ce7983 */ /* 0x000ee60000300800 */
[----:B0-----:R-:W-:Y:S02]  /*9f70*/  IMAD.MOV.U32 R10, RZ, RZ, R11 ;  /* 0x000000ffff0a7224 */ /* 0x001fe400078e000b */
[----:B------:R-:W-:Y:S01]  /*9f80*/  IMAD.MOV.U32 R11, RZ, RZ, R227 ;  /* 0x000000ffff0b7224 */ /* 0x000fe200078e00e3 */
[----:B------:R4:W-:Y:S01]  /*9f90*/  STL [R1+0x2d8], R8 ;  /* 0x0002d80801007387 */ /* 0x0009e20000100800 */
[----:B------:R-:W-:-:S03]  /*9fa0*/  IMAD.WIDE R10, R195, 0x2, R10 ;  /* 0x00000002c30a7825 */ /* 0x000fc600078e020a */
[----:B------:R2:W-:Y:S01]  /*9fb0*/  STL [R1+0x240], R9 ;  /* 0x0002400901007387 */ /* 0x0005e20000100800 */
[----:B------:R-:W-:Y:S02]  /*9fc0*/  IMAD.MOV.U32 R227, RZ, RZ, R11 ;  /* 0x000000ffffe37224 */ /* 0x000fe400078e000b */
[----:B----4-:R-:W-:Y:S02]  /*9fd0*/  IMAD.MOV.U32 R8, RZ, RZ, R236 ;  /* 0x000000ffff087224 */ /* 0x010fe400078e00ec */
[----:B------:R-:W4:Y:S01]  /*9fe0*/  LDL.LU R236, [R1+0x3ec] ;  /* 0x0003ec0001ec7983 */ /* 0x000f220000300800 */
[----:B--2---:R-:W-:-:S03]  /*9ff0*/  IMAD.MOV.U32 R9, RZ, RZ, R233 ;  /* 0x000000ffff097224 */ /* 0x004fc600078e00e9 */
[----:B------:R-:W2:Y:S04]  /*a000*/  LDL.LU R233, [R1+0x3e8] ;  /* 0x0003e80001e97983 */ /* 0x000ea80000300800 */
[----:B------:R-:W-:Y:S01]  /*a010*/  STL [R1+0x244], R10 ;  /* 0x0002440a01007387 */ /* 0x000fe20000100800 */
[----:B------:R-:W-:-:S03]  /*a020*/  LOP3.LUT R9, R9, R8, RZ, 0x3c, !PT ;  /* 0x0000000809097212 */ /* 0x000fc600078e3cff */
[----:B------:R-:W3:Y:S01]  /*a030*/  LDL.LU R11, [R1+0x24c] ;  /* 0x00024c00010b7983 */ /* 0x000ee20000300800 */
[----:B------:R-:W-:-:S04]  /*a040*/  LOP3.LUT R8, R9, R8, RZ, 0x3c, !PT ;  /* 0x0000000809087212 */ /* 0x000fc800078e3cff */
[----:B------:R-:W-:-:S03]  /*a050*/  LOP3.LUT R9, R9, R8, RZ, 0x3c, !PT ;  /* 0x0000000809097212 */ /* 0x000fc600078e3cff */
[----:B------:R-:W-:-:S05]  /*a060*/  IMAD.WIDE R8, R195, 0x2, R8 ;  /* 0x00000002c3087825 */ /* 0x000fca00078e0208 */
[----:B------:R0:W-:Y:S04]  /*a070*/  STL [R1+0x2dc], R8 ;  /* 0x0002dc0801007387 */ /* 0x0001e80000100800 */
[----:B------:R1:W-:Y:S01]  /*a080*/  STL [R1+0x248], R9 ;  /* 0x0002480901007387 */ /* 0x0003e20000100800 */
[----:B0-----:R-:W-:-:S03]  /*a090*/  IMAD.MOV.U32 R8, RZ, RZ, R238 ;  /* 0x000000ffff087224 */ /* 0x001fc600078e00ee */
[----:B------:R-:W2:Y:S01]  /*a0a0*/  LDL.LU R238, [R1+0x3e4] ;  /* 0x0003e40001ee7983 */ /* 0x000ea20000300800 */
[----:B-1----:R-:W-:-:S03]  /*a0b0*/  IMAD.MOV.U32 R9, RZ, RZ, R204 ;  /* 0x000000ffff097224 */ /* 0x002fc600078e00cc */
[----:B------:R-:W2:Y:S02]  /*a0c0*/  LDL.LU R204, [R1+0x3e0] ;  /* 0x0003e00001cc7983 */ /* 0x000ea40000300800 */
[----:B------:R-:W-:-:S04]  /*a0d0*/  LOP3.LUT R9, R9, R8, RZ, 0x3c, !PT ;  /* 0x0000000809097212 */ /* 0x000fc800078e3cff */
[----:B------:R-:W-:-:S04]  /*a0e0*/  LOP3.LUT R8, R9, R8, RZ, 0x3c, !PT ;  /* 0x0000000809087212 */ /* 0x000fc800078e3cff */
[----:B------:R-:W-:-:S03]  /*a0f0*/  LOP3.LUT R9, R9, R8, RZ, 0x3c, !PT ;  /* 0x0000000809097212 */ /* 0x000fc600078e3cff */
[----:B------:R-:W-:-:S04]  /*a100*/  IMAD.WIDE R8, R195, 0x2, R8 ;  /* 0x00000002c3087825 */ /* 0x000fc800078e0208 */
[----:B---3--:R-:W-:Y:S02]  /*a110*/  IMAD.MOV.U32 R10, RZ, RZ, R11 ;  /* 0x000000ffff0a7224 */ /* 0x008fe400078e000b */
[----:B------:R-:W-:Y:S02]  /*a120*/  IMAD.MOV.U32 R11, RZ, RZ, R229 ;  /* 0x000000ffff0b7224 */ /* 0x000fe400078e00e5 */
[----:B------:R-:W-:-:S04]  /*a130*/  IMAD.WIDE R10, R195, 0x2, R10 ;  /* 0x00000002c30a7825 */ /* 0x000fc800078e020a */
[----:B------:R-:W-:Y:S01]  /*a140*/  IMAD.MOV.U32 R229, RZ, RZ, R11 ;  /* 0x000000ffffe57224 */ /* 0x000fe200078e000b */
[----:B------:R0:W-:Y:S01]  /*a150*/  STL [R1+0x24c], R10 ;  /* 0x00024c0a01007387 */ /* 0x0001e20000100800 */
[----:B------:R-:W-:-:S03]  /*a160*/  IMAD.MOV.U32 R11, RZ, RZ, R234 ;  /* 0x000000ffff0b7224 */ /* 0x000fc600078e00ea */
[----:B------:R-:W3:Y:S04]  /*a170*/  LDL.LU R234, [R1+0x3dc] ;  /* 0x0003dc0001ea7983 */ /* 0x000ee80000300800 */
[----:B------:R1:W-:Y:S01]  /*a180*/  STL [R1+0x2e0], R8 ;  /* 0x0002e00801007387 */ /* 0x0003e20000100800 */
[----:B0-----:R-:W-:-:S03]  /*a190*/  IMAD.MOV.U32 R10, RZ, RZ, R11 ;  /* 0x000000ffff0a7224 */ /* 0x001fc600078e000b */
[----:B------:R4:W-:Y:S01]  /*a1a0*/  STL [R1+0x250], R9 ;  /* 0x0002500901007387 */ /* 0x0009e20000100800 */
[----:B------:R-:W-:Y:S02]  /*a1b0*/  IMAD.MOV.U32 R11, RZ, RZ, R231 ;  /* 0x000000ffff0b7224 */ /* 0x000fe400078e00e7 */
[----:B-1----:R-:W-:Y:S02]  /*a1c0*/  IMAD.MOV.U32 R8, RZ, RZ, R206 ;  /* 0x000000ffff087224 */ /* 0x002fe400078e00ce */
[----:B----4-:R-:W-:Y:S01]  /*a1d0*/  IMAD.MOV.U32 R9, RZ, RZ, R236 ;  /* 0x000000ffff097224 */ /* 0x010fe200078e00ec */
[----:B------:R-:W4:Y:S01]  /*a1e0*/  LDL.LU R206, [R1+0x3d8] ;  /* 0x0003d80001ce7983 */ /* 0x000f220000300800 */
[----:B------:R-:W-:-:S03]  /*a1f0*/  IMAD.WIDE R10, R195, 0x2, R10 ;  /* 0x00000002c30a7825 */ /* 0x000fc600078e020a */
[-C--:B------:R-:W-:Y:S01]  /*a200*/  LOP3.LUT R9, R9, R8.reuse, RZ, 0x3c, !PT ;  /* 0x0000000809097212 */ /* 0x080fe200078e3cff */
[----:B------:R-:W3:Y:S03]  /*a210*/  LDL.LU R236, [R1+0x3d4] ;  /* 0x0003d40001ec7983 */ /* 0x000ee60000300800 */
[C---:B------:R-:W-:Y:S01]  /*a220*/  LOP3.LUT R8, R9.reuse, R8, RZ, 0x3c, !PT ;  /* 0x0000000809087212 */ /* 0x040fe200078e3cff */
[----:B------:R0:W-:Y:S01]  /*a230*/  STL [R1+0x254], R10 ;  /* 0x0002540a01007387 */ /* 0x0001e20000100800 */
[----:B------:R-:W-:Y:S02]  /*a240*/  IMAD.MOV.U32 R231, RZ, RZ, R11 ;  /* 0x000000ffffe77224 */ /* 0x000fe400078e000b */
[----:B------:R-:W-:Y:S01]  /*a250*/  LOP3.LUT R9, R9, R8, RZ, 0x3c, !PT ;  /* 0x0000000809097212 */ /* 0x000fe200078e3cff */
[----:B--2---:R-:W-:Y:S02]  /*a260*/  IMAD.MOV.U32 R11, RZ, RZ, R238 ;  /* 0x000000ffff0b7224 */ /* 0x004fe400078e00ee */
[----:B------:R-:W-:Y:S01]  /*a270*/  IMAD.WIDE R8, R195, 0x2, R8 ;  /* 0x00000002c3087825 */ /* 0x000fe200078e0208 */
[----:B------:R-:W2:Y:S03]  /*a280*/  LDL.LU R238, [R1+0x3d0] ;  /* 0x0003d00001ee7983 */ /* 0x000ea60000300800 */
[----:B0-----:R-:W-:-:S02]  /*a290*/  IMAD.MOV.U32 R10, RZ, RZ, R11 ;  /* 0x000000ffff0a7224 */ /* 0x001fc400078e000b */
[----:B------:R-:W-:Y:S01]  /*a2a0*/  IMAD.MOV.U32 R11, RZ, RZ, R233 ;  /* 0x000000ffff0b7224 */ /* 0x000fe200078e00e9 */
[----:B------:R0:W-:Y:S01]  /*a2b0*/  STL [R1+0x2e4], R8 ;  /* 0x0002e40801007387 */ /* 0x0001e20000100800 */
[----:B------:R-:W-:-:S03]  /*a2c0*/  IMAD.WIDE R10, R195, 0x2, R10 ;  /* 0x00000002c30a7825 */ /* 0x000fc600078e020a */
[----:B------:R1:W-:Y:S01]  /*a2d0*/  STL [R1+0x258], R9 ;  /* 0x0002580901007387 */ /* 0x0003e20000100800 */
[----:B------:R-:W-:Y:S02]  /*a2e0*/  IMAD.MOV.U32 R233, RZ, RZ, R11 ;  /* 0x000000ffffe97224 */ /* 0x000fe400078e000b */
[----:B0-----:R-:W-:Y:S02]  /*a2f0*/  IMAD.MOV.U32 R8, RZ, RZ, R208 ;  /* 0x000000ffff087224 */ /* 0x001fe400078e00d0 */
[----:B------:R-:W2:Y:S01]  /*a300*/  LDL.LU R208, [R1+0x3cc] ;  /* 0x0003cc0001d07983 */ /* 0x000ea20000300800 */
[----:B-1----:R-:W-:-:S03]  /*a310*/  IMAD.MOV.U32 R9, RZ, RZ, R239 ;  /* 0x000000ffff097224 */ /* 0x002fc600078e00ef */
[----:B------:R-:W2:Y:S04]  /*a320*/  LDL.LU R239, [R1+0x3c8] ;  /* 0x0003c80001ef7983 */ /* 0x000ea80000300800 */
[----:B------:R0:W-:Y:S04]  /*a330*/  STL [R1+0x25c], R10 ;  /* 0x00025c0a01007387 */ /* 0x0001e80000100800 */
[----:B------:R-:W2:Y:S01]  /*a340*/  LDL.LU R11, [R1+0x264] ;  /* 0x00026400010b7983 */ /* 0x000ea20000300800 */
[----:B------:R-:W-:Y:S02]  /*a350*/  IMAD.MOV.U32 R12, RZ, RZ, R220 ;  /* 0x000000ffff0c7224 */ /* 0x000fe400078e00dc */
[----:B------:R-:W-:-:S02]  /*a360*/  IMAD.MOV.U32 R13, RZ, RZ, R197 ;  /* 0x000000ffff0d7224 */ /* 0x000fc400078e00c5 */
[----:B------:R-:W-:-:S04]  /*a370*/  IMAD.WIDE R12, R195, 0x2, R12 ;  /* 0x00000002c30c7825 */ /* 0x000fc800078e020c */
[----:B------:R-:W-:Y:S02]  /*a380*/  IMAD.MOV.U32 R220, RZ, RZ, R12 ;  /* 0x000000ffffdc7224 */ /* 0x000fe400078e000c */
[----:B------:R-:W-:Y:S02]  /*a390*/  IMAD.MOV.U32 R197, RZ, RZ, R13 ;  /* 0x000000ffffc57224 */ /* 0x000fe400078e000d */
[----:B------:R-:W-:Y:S02]  /*a3a0*/  IMAD.MOV.U32 R12, RZ, RZ, R222 ;  /* 0x000000ffff0c7224 */ /* 0x000fe400078e00de */
[----:B------:R-:W-:Y:S02]  /*a3b0*/  IMAD.MOV.U32 R13, RZ, RZ, R198 ;  /* 0x000000ffff0d7224 */ /* 0x000fe400078e00c6 */
        /* <DEDUP_REMOVED lines=15> */
[----:B------:R-:W-:Y:S01]  /*a4b0*/  IMAD.WIDE R12, R195, 0x2, R12 ;  /* 0x00000002c30c7825 */ /* 0x000fe200078e020c */
[----:B------:R-:W-:-:S03]  /*a4c0*/  LOP3.LUT R9, R9, R8, RZ, 0x3c, !PT ;  /* 0x0000000809097212 */ /* 0x000fc600078e3cff */
[----:B------:R-:W-:Y:S02]  /*a4d0*/  IMAD.MOV.U32 R228, RZ, RZ, R12 ;  /* 0x000000ffffe47224 */ /* 0x000fe400078e000c */
[----:B------:R-:W-:Y:S02]  /*a4e0*/  IMAD.MOV.U32 R201, RZ, RZ, R13 ;  /* 0x000000ffffc97224 */ /* 0x000fe400078e000d */
[----:B------:R-:W-:Y:S02]  /*a4f0*/  IMAD.MOV.U32 R12, RZ, RZ, R230 ;  /* 0x000000ffff0c7224 */ /* 0x000fe400078e00e6 */
[----:B------:R-:W-:Y:S01]  /*a500*/  IMAD.MOV.U32 R13, RZ, RZ, R202 ;  /* 0x000000ffff0d7224 */ /* 0x000fe200078e00ca */
[----:B------:R-:W-:Y:S01]  /*a510*/  LOP3.LUT R8, R9, R8, RZ, 0x3c, !PT ;  /* 0x0000000809087212 */ /* 0x000fe200078e3cff */
[----:B------:R-:W-:-:S03]  /*a520*/  IMAD.WIDE R12, R195, 0x2, R12 ;  /* 0x00000002c30c7825 */ /* 0x000fc600078e020c */
[----:B------:R-:W-:Y:S01]  /*a530*/  LOP3.LUT R9, R9, R8, RZ, 0x3c, !PT ;  /* 0x0000000809097212 */ /* 0x000fe200078e3cff */
[----:B------:R-:W-:Y:S02]  /*a540*/  IMAD.MOV.U32 R230, RZ, RZ, R12 ;  /* 0x000000ffffe67224 */ /* 0x000fe400078e000c */
[----:B------:R-:W-:Y:S02]  /*a550*/  IMAD.MOV.U32 R202, RZ, RZ, R13 ;  /* 0x000000ffffca7224 */ /* 0x000fe400078e000d */
[----:B------:R-:W-:Y:S02]  /*a560*/  IMAD.MOV.U32 R12, RZ, RZ, R232 ;  /* 0x000000ffff0c7224 */ /* 0x000fe400078e00e8 */
[----:B------:R-:W-:Y:S02]  /*a570*/  IMAD.MOV.U32 R13, RZ, RZ, R203 ;  /* 0x000000ffff0d7224 */ /* 0x000fe400078e00cb */
[----:B------:R-:W-:-:S04]  /*a580*/  IMAD.WIDE R8, R195, 0x2, R8 ;  /* 0x00000002c3087825 */ /* 0x000fc800078e0208 */
[----:B------:R-:W-:Y:S01]  /*a590*/  IMAD.WIDE R12, R195, 0x2, R12 ;  /* 0x00000002c30c7825 */ /* 0x000fe200078e020c */
[----:B------:R-:W-:Y:S03]  /*a5a0*/  STL [R1+0x2e8], R8 ;  /* 0x0002e80801007387 */ /* 0x000fe60000100800 */
[----:B------:R-:W-:Y:S02]  /*a5b0*/  IMAD.MOV.U32 R203, RZ, RZ, R13 ;  /* 0x000000ffffcb7224 */ /* 0x000fe400078e000d */
[----:B------:R-:W-:Y:S01]  /*a5c0*/  IMAD.MOV.U32 R13, RZ, RZ, R204 ;  /* 0x000000ffff0d7224 */ /* 0x000fe200078e00cc */
[----:B------:R4:W-:Y:S01]  /*a5d0*/  STL [R1+0x260], R9 ;  /* 0x0002600901007387 */ /* 0x0009e20000100800 */
[----:B0-----:R-:W-:Y:S02]  /*a5e0*/  IMAD.MOV.U32 R10, RZ, RZ, R235 ;  /* 0x000000ffff0a7224 */ /* 0x001fe400078e00eb */
[----:B----4-:R-:W-:-:S02]  /*a5f0*/  IMAD.MOV.U32 R9, RZ, RZ, R206 ;  /* 0x000000ffff097224 */ /* 0x010fc400078e00ce */
[----:B---3--:R-:W-:-:S04]  /*a600*/  IMAD.MOV.U32 R8, RZ, RZ, R236 ;  /* 0x000000ffff087224 */ /* 0x008fc800078e00ec */
[----:B------:R-:W-:-:S04]  /*a610*/  IMAD.WIDE R8, R195, 0x2, R8 ;  /* 0x00000002c3087825 */ /* 0x000fc800078e0208 */
[----:B------:R-:W-:Y:S02]  /*a620*/  IMAD.MOV.U32 R236, RZ, RZ, R8 ;  /* 0x000000ffffec7224 */ /* 0x000fe400078e0008 */
[----:B------:R-:W-:Y:S02]  /*a630*/  IMAD.MOV.U32 R8, RZ, RZ, R210 ;  /* 0x000000ffff087224 */ /* 0x000fe400078e00d2 */
[----:B------:R-:W3:Y:S01]  /*a640*/  LDL.LU R210, [R1+0x3c4] ;  /* 0x0003c40001d27983 */ /* 0x000ee20000300800 */
[----:B--2---:R-:W-:Y:S02]  /*a650*/  IMAD.MOV.U32 R204, RZ, RZ, R11 ;  /* 0x000000ffffcc7224 */ /* 0x004fe400078e000b */
[----:B------:R-:W-:Y:S02]  /*a660*/  IMAD.MOV.U32 R11, RZ, RZ, R205 ;  /* 0x000000ffff0b7224 */ /* 0x000fe400078e00cd */
[----:B------:R-:W-:Y:S02]  /*a670*/  IMAD.MOV.U32 R206, RZ, RZ, R204 ;  /* 0x000000ffffce7224 */ /* 0x000fe400078e00cc */
[----:B------:R-:W-:-:S04]  /*a680*/  IMAD.WIDE R10, R195, 0x2, R10 ;  /* 0x00000002c30a7825 */ /* 0x000fc800078e020a */
[----:B------:R-:W-:Y:S02]  /*a690*/  IMAD.MOV.U32 R205, RZ, RZ, R11 ;  /* 0x000000ffffcd7224 */ /* 0x000fe400078e000b */
[----:B------:R-:W-:Y:S02]  /*a6a0*/  IMAD.MOV.U32 R11, RZ, RZ, R206 ;  /* 0x000000ffff0b7224 */ /* 0x000fe400078e00ce */
[----:B------:R-:W-:Y:S02]  /*a6b0*/  IMAD.MOV.U32 R206, RZ, RZ, R9 ;  /* 0x000000ffffce7224 */ /* 0x000fe400078e0009 */
[----:B------:R-:W-:Y:S02]  /*a6c0*/  IMAD.MOV.U32 R9, RZ, RZ, R243 ;  /* 0x000000ffff097224 */ /* 0x000fe400078e00f3 */
[----:B------:R-:W2:Y:S03]  /*a6d0*/  LDL.LU R243, [R1+0x3c0] ;  /* 0x0003c00001f37983 */ /* 0x000ea60000300800 */
[----:B------:R-:W-:Y:S01]  /*a6e0*/  LOP3.LUT R9, R9, R8, RZ, 0x3c, !PT ;  /* 0x0000000809097212 */ /* 0x000fe200078e3cff */
[----:B------:R-:W-:-:S02]  /*a6f0*/  IMAD.MOV.U32 R235, RZ, RZ, R10 ;  /* 0x000000ffffeb7224 */ /* 0x000fc400078e000a */
[----:B------:R-:W-:Y:S01]  /*a700*/  IMAD.MOV.U32 R10, RZ, RZ, R11 ;  /* 0x000000ffff0a7224 */ /* 0x000fe200078e000b */
[----:B------:R-:W-:Y:S01]  /*a710*/  LOP3.LUT R8, R9, R8, RZ, 0x3c, !PT ;  /* 0x0000000809087212 */ /* 0x000fe200078e3cff */
[----:B------:R-:W-:-:S03]  /*a720*/  IMAD.MOV.U32 R11, RZ, RZ, R238 ;  /* 0x000000ffff0b7224 */ /* 0x000fc600078e00ee */
[----:B------:R-:W-:Y:S01]  /*a730*/  LOP3.LUT R9, R9, R8, RZ, 0x3c, !PT ;  /* 0x0000000809097212 */ /* 0x000fe200078e3cff */
[----:B------:R-:W-:-:S04]  /*a740*/  IMAD.WIDE R10, R195, 0x2, R10 ;  /* 0x00000002c30a7825 */ /* 0x000fc800078e020a */
[----:B------:R-:W-:Y:S01]  /*a750*/  IMAD.WIDE R8, R195, 0x2, R8 ;  /* 0x00000002c3087825 */ /* 0x000fe200078e0208 */
[----:B------:R0:W-:Y:S03]  /*a760*/  STL [R1+0x264], R10 ;  /* 0x0002640a01007387 */ /* 0x0001e60000100800 */
[----:B------:R-:W-:Y:S02]  /*a770*/  IMAD.MOV.U32 R238, RZ, RZ, R11 ;  /* 0x000000ffffee7224 */ /* 0x000fe400078e000b */
[----:B------:R-:W-:Y:S02]  /*a780*/  IMAD.MOV.U32 R11, RZ, RZ, R242 ;  /* 0x000000ffff0b7224 */ /* 0x000fe400078e00f2 */
[----:B------:R-:W4:Y:S02]  /*a790*/  LDL.LU R242, [R1+0x3bc] ;  /* 0x0003bc0001f27983 */ /* 0x000f240000300800 */
[----:B0-----:R-:W-:-:S02]  /*a7a0*/  IMAD.MOV.U32 R10, RZ, RZ, R11 ;  /* 0x000000ffff0a7224 */ /* 0x001fc400078e000b */
[----:B------:R3:W-:Y:S01]  /*a7b0*/  STL [R1+0x2ec], R8 ;  /* 0x0002ec0801007387 */ /* 0x0007e20000100800 */
[----:B------:R-:W-:-:S03]  /*a7c0*/  IMAD.MOV.U32 R11, RZ, RZ, R240 ;  /* 0x000000ffff0b7224 */ /* 0x000fc600078e00f0 */
[----:B------:R2:W-:Y:S01]  /*a7d0*/  STL [R1+0x268], R9 ;  /* 0x0002680901007387 */ /* 0x0005e20000100800 */
[----:B------:R-:W-:-:S04]  /*a7e0*/  IMAD.WIDE R10, R195, 0x2, R10 ;  /* 0x00000002c30a7825 */ /* 0x000fc800078e020a */
[----:B------:R-:W-:Y:S02]  /*a7f0*/  IMAD.MOV.U32 R240, RZ, RZ, R11 ;  /* 0x000000fffff07224 */ /* 0x000fe400078e000b */
[----:B---3--:R-:W-:Y:S02]  /*a800*/  IMAD.MOV.U32 R8, RZ, RZ, R210 ;  /* 0x000000ffff087224 */ /* 0x008fe400078e00d2 */
[----:B------:R-:W3:Y:S01]  /*a810*/  LDL.LU R210, [R1+0x3b8] ;  /* 0x0003b80001d27983 */ /* 0x000ee20000300800 */
[----:B--2---:R-:W-:-:S03]  /*a820*/  IMAD.MOV.U32 R9, RZ, RZ, R243 ;  /* 0x000000ffff097224 */ /* 0x004fc600078e00f3 */
[----:B------:R-:W2:Y:S02]  /*a830*/  LDL.LU R243, [R1+0x3b4] ;  /* 0x0003b40001f37983 */ /* 0x000ea40000300800 */
[-C--:B------:R-:W-:Y:S02]  /*a840*/  LOP3.LUT R9, R9, R8.reuse, RZ, 0x3c, !PT ;  /* 0x0000000809097212 */ /* 0x080fe400078e3cff */
[----:B------:R-:W-:Y:S02]  /*a850*/  STL [R1+0x26c], R10 ;  /* 0x00026c0a01007387 */ /* 0x000fe40000100800 */
[----:B------:R-:W-:-:S04]  /*a860*/  LOP3.LUT R8, R9, R8, RZ, 0x3c, !PT ;  /* 0x0000000809087212 */ /* 0x000fc800078e3cff */
[----:B------:R-:W-:Y:S01]  /*a870*/  LOP3.LUT R9, R9, R8, RZ, 0x3c, !PT ;  /* 0x0000000809097212 */ /* 0x000fe200078e3cff */
[----:B------:R-:W4:Y:S02]  /*a880*/  LDL.LU R11, [R1+0x274] ;  /* 0x00027400010b7983 */ /* 0x000f240000300800 */
[----:B------:R-:W-:-:S05]  /*a890*/  IMAD.WIDE R8, R195, 0x2, R8 ;  /* 0x00000002c3087825 */ /* 0x000fca00078e0208 */
[----:B------:R0:W-:Y:S04]  /*a8a0*/  STL [R1+0x2f0], R8 ;  /* 0x0002f00801007387 */ /* 0x0001e80000100800 */
[----:B------:R1:W-:Y:S01]  /*a8b0*/  STL [R1+0x270], R9 ;  /* 0x0002700901007387 */ /* 0x0003e20000100800 */
[----:B0-----:R-:W-:-:S03]  /*a8c0*/  IMAD.MOV.U32 R8, RZ, RZ, R246 ;  /* 0x000000ffff087224 */ /* 0x001fc600078e00f6 */
[----:B------:R-:W3:Y:S01]  /*a8d0*/  LDL.LU R246, [R1+0x3b0] ;  /* 0x0003b00001f67983 */ /* 0x000ee20000300800 */
[----:B-1----:R-:W-:-:S03]  /*a8e0*/  IMAD.MOV.U32 R9, RZ, RZ, R212 ;  /* 0x000000ffff097224 */ /* 0x002fc600078e00d4 */
[----:B------:R-:W2:Y:S02]  /*a8f0*/  LDL.LU R212, [R1+0x3ac] ;  /* 0x0003ac0001d47983 */ /* 0x000ea40000300800 */
[----:B------:R-:W-:-:S04]  /*a900*/  LOP3.LUT R9, R9, R8, RZ, 0x3c, !PT ;  /* 0x0000000809097212 */ /* 0x000fc800078e3cff */
[----:B------:R-:W-:-:S04]  /*a910*/  LOP3.LUT R8, R9, R8, RZ, 0x3c, !PT ;  /* 0x0000000809087212 */ /* 0x000fc800078e3cff */
[----:B------:R-:W-:-:S03]  /*a920*/  LOP3.LUT R9, R9, R8, RZ, 0x3c, !PT ;  /* 0x0000000809097212 */ /* 0x000fc600078e3cff */
[----:B------:R-:W-:-:S04]  /*a930*/  IMAD.WIDE R8, R195, 0x2, R8 ;  /* 0x00000002c3087825 */ /* 0x000fc800078e0208 */
[----:B----4-:R-:W-:Y:S02]  /*a940*/  IMAD.MOV.U32 R10, RZ, RZ, R11 ;  /* 0x000000ffff0a7224 */ /* 0x010fe400078e000b */
[----:B------:R-:W-:Y:S02]  /*a950*/  IMAD.MOV.U32 R11, RZ, RZ, R242 ;  /* 0x000000ffff0b7224 */ /* 0x000fe400078e00f2 */
[----:B------:R-:W-:-:S04]  /*a960*/  IMAD.WIDE R10, R195, 0x2, R10 ;  /* 0x00000002c30a7825 */ /* 0x000fc800078e020a */
[----:B------:R-:W-:Y:S01]  /*a970*/  IMAD.MOV.U32 R242, RZ, RZ, R11 ;  /* 0x000000fffff27224 */ /* 0x000fe200078e000b */
[----:B------:R0:W-:Y:S01]  /*a980*/  STL [R1+0x274], R10 ;  /* 0x0002740a01007387 */ /* 0x0001e20000100800 */
[----:B------:R-:W-:-:S03]  /*a990*/  IMAD.MOV.U32 R11, RZ, RZ, R218 ;  /* 0x000000ffff0b7224 */ /* 0x000fc600078e00da */
[----:B------:R-:W4:Y:S04]  /*a9a0*/  LDL.LU R218, [R1+0x3a8] ;  /* 0x0003a80001da7983 */ /* 0x000f280000300800 */
[----:B------:R3:W-:Y:S01]  /*a9b0*/  STL [R1+0x2f4], R8 ;  /* 0x0002f40801007387 */ /* 0x0007e20000100800 */
[----:B0-----:R-:W-:-:S03]  /*a9c0*/  IMAD.MOV.U32 R10, RZ, RZ, R11 ;  /* 0x000000ffff0a7224 */ /* 0x001fc600078e000b */
[----:B------:R2:W-:Y:S01]  /*a9d0*/  STL [R1+0x278], R9 ;  /* 0x0002780901007387 */ /* 0x0005e20000100800 */
[----:B------:R-:W-:Y:S02]  /*a9e0*/  IMAD.MOV.U32 R11, RZ, RZ, R244 ;  /* 0x000000ffff0b7224 */ /* 0x000fe400078e00f4 */
[----:B---3--:R-:W-:Y:S02]  /*a9f0*/  IMAD.MOV.U32 R8, RZ, RZ, R246 ;  /* 0x000000ffff087224 */ /* 0x008fe400078e00f6 */
[----:B--2---:R-:W-:Y:S01]  /*aa00*/  IMAD.MOV.U32 R9, RZ, RZ, R212 ;  /* 0x000000ffff097224 */ /* 0x004fe200078e00d4 */
[----:B------:R-:W2:Y:S01]  /*aa10*/  LDL.LU R246, [R1+0x3a4] ;  /* 0x0003a40001f67983 */ /* 0x000ea20000300800 */
[----:B------:R-:W-:-:S03]  /*aa20*/  IMAD.WIDE R10, R195, 0x2, R10 ;  /* 0x00000002c30a7825 */ /* 0x000fc600078e020a */
[-C--:B------:R-:W-:Y:S01]  /*aa30*/  LOP3.LUT R9, R9, R8.reuse, RZ, 0x3c, !PT ;  /* 0x0000000809097212 */ /* 0x080fe200078e3cff */
[----:B------:R-:W3:Y:S01]  /*aa40*/  LDL.LU R212, [R1+0x3a0] ;  /* 0x0003a00001d47983 */ /* 0x000ee20000300800 */
[----:B------:R-:W-:Y:S02]  /*aa50*/  IMAD.MOV.U32 R244, RZ, RZ, R11 ;  /* 0x000000fffff47224 */ /* 0x000fe400078e000b */
[C---:B------:R-:W-:Y:S01]  /*aa60*/  LOP3.LUT R8, R9.reuse, R8, RZ, 0x3c, !PT ;  /* 0x0000000809087212 */ /* 0x040fe200078e3cff */
[----:B------:R-:W-:Y:S03]  /*aa70*/  STL [R1+0x27c], R10 ;  /* 0x00027c0a01007387 */ /* 0x000fe60000100800 */
        /* <DEDUP_REMOVED lines=8> */
[----:B------:R-:W3:Y:S02]  /*ab00*/  LDL.LU R250, [R1+0x398] ;  /* 0x0003980001fa7983 */ /* 0x000ee40000300800 */
[----:B------:R-:W-:-:S04]  /*ab10*/  LOP3.LUT R9, R9, R8, RZ, 0x3c, !PT ;  /* 0x0000000809097212 */ /* 0x000fc800078e3cff */
[----:B------:R-:W-:-:S04]  /*ab20*/  LOP3.LUT R8, R9, R8, RZ, 0x3c, !PT ;  /* 0x0000000809087212 */ /* 0x000fc800078e3cff */
[----:B------:R-:W-:-:S03]  /*ab30*/  LOP3.LUT R9, R9, R8, RZ, 0x3c, !PT ;  /* 0x0000000809097212 */ /* 0x000fc600078e3cff */
[----:B------:R-:W-:-:S04]  /*ab40*/  IMAD.WIDE R8, R195, 0x2, R8 ;  /* 0x00000002c3087825 */ /* 0x000fc800078e0208 */
[----:B----4-:R-:W-:Y:S02]  /*ab50*/  IMAD.MOV.U32 R10, RZ, RZ, R11 ;  /* 0x000000ffff0a7224 */ /* 0x010fe400078e000b */
[----:B--2---:R-:W-:Y:S02]  /*ab60*/  IMAD.MOV.U32 R11, RZ, RZ, R246 ;  /* 0x000000ffff0b7224 */ /* 0x004fe400078e00f6 */
[----:B------:R-:W-:-:S04]  /*ab70*/  IMAD.WIDE R10, R195, 0x2, R10 ;  /* 0x00000002c30a7825 */ /* 0x000fc800078e020a */
[----:B------:R-:W-:Y:S01]  /*ab80*/  IMAD.MOV.U32 R246, RZ, RZ, R11 ;  /* 0x000000fffff67224 */ /* 0x000fe200078e000b */
[----:B------:R-:W-:Y:S01]  /*ab90*/  STL [R1+0x284], R10 ;  /* 0x0002840a01007387 */ /* 0x000fe20000100800 */
[----:B------:R-:W-:-:S03]  /*aba0*/  IMAD.MOV.U32 R11, RZ, RZ, R196 ;  /* 0x000000ffff0b7224 */ /* 0x000fc600078e00c4 */
[----:B------:R-:W2:Y:S04]  /*abb0*/  LDL.LU R196, [R1+0x394] ;  /* 0x0003940001c47983 */ /* 0x000ea80000300800 */
[----:B------:R3:W-:Y:S04]  /*abc0*/  STL [R1+0x2fc], R8 ;  /* 0x0002fc0801007387 */ /* 0x0007e80000100800 */
[----:B------:R0:W-:Y:S01]  /*abd0*/  STL [R1+0x288], R9 ;  /* 0x0002880901007387 */ /* 0x0001e20000100800 */
[----:B---3--:R-:W-:-:S03]  /*abe0*/  IMAD.MOV.U32 R8, RZ, RZ, R250 ;  /* 0x000000ffff087224 */ /* 0x008fc600078e00fa */
[----:B------:R-:W3:Y:S04]  /*abf0*/  LDL.LU R250, [R1+0x390] ;  /* 0x0003900001fa7983 */ /* 0x000ee80000300800 */
[----:B0-----:R-:W4:Y:S01]  /*ac00*/  LDL.LU R9, [R1+0x300] ;  /* 0x0003000001097983 */ /* 0x001f220000300800 */
[----:B------:R-:W-:Y:S02]  /*ac10*/  IMAD.MOV.U32 R10, RZ, RZ, R11 ;  /* 0x000000ffff0a7224 */ /* 0x000fe400078e000b */
[----:B------:R-:W-:Y:S02]  /*ac20*/  IMAD.MOV.U32 R11, RZ, RZ, R248 ;  /* 0x000000ffff0b7224 */ /* 0x000fe400078e00f8 */
[----:B------:R-:W-:-:S04]  /*ac30*/  IMAD.WIDE R10, R195, 0x2, R10 ;  /* 0x00000002c30a7825 */ /* 0x000fc800078e020a */
[----:B------:R-:W-:Y:S01]  /*ac40*/  IMAD.MOV.U32 R248, RZ, RZ, R11 ;  /* 0x000000fffff87224 */ /* 0x000fe200078e000b */
[----:B------:R-:W-:Y:S04]  /*ac50*/  STL [R1+0x28c], R10 ;  /* 0x00028c0a01007387 */ /* 0x000fe80000100800 */
[----:B------:R-:W2:Y:S01]  /*ac60*/  LDL.LU R11, [R1+0x294] ;  /* 0x00029400010b7983 */ /* 0x000ea20000300800 */
[----:B----4-:R-:W-:-:S04]  /*ac70*/  LOP3.LUT R9, R9, R8, RZ, 0x3c, !PT ;  /* 0x0000000809097212 */ /* 0x010fc800078e3cff */
[----:B------:R-:W-:-:S04]  /*ac80*/  LOP3.LUT R8, R9, R8, RZ, 0x3c, !PT ;  /* 0x0000000809087212 */ /* 0x000fc800078e3cff */
[----:B------:R-:W-:-:S03]  /*ac90*/  LOP3.LUT R9, R9, R8, RZ, 0x3c, !PT ;  /* 0x0000000809097212 */ /* 0x000fc600078e3cff */
[----:B------:R-:W-:-:S05]  /*aca0*/  IMAD.WIDE R8, R195, 0x2, R8 ;  /* 0x00000002c3087825 */ /* 0x000fca00078e0208 */
[----:B------:R0:W-:Y:S04]  /*acb0*/  STL [R1+0x300], R8 ;  /* 0x0003000801007387 */ /* 0x0001e80000100800 */
[----:B------:R1:W-:Y:S01]  /*acc0*/  STL [R1+0x290], R9 ;  /* 0x0002900901007387 */ /* 0x0003e20000100800 */
[----:B0-----:R-:W-:Y:S02]  /*acd0*/  IMAD.MOV.U32 R8, RZ, RZ, R214 ;  /* 0x000000ffff087224 */ /* 0x001fe400078e00d6 */
[----:B-1----:R-:W-:Y:S01]  /*ace0*/  IMAD.MOV.U32 R9, RZ, RZ, R251 ;  /* 0x000000ffff097224 */ /* 0x002fe200078e00fb */
[----:B------:R-:W4:Y:S04]  /*acf0*/  LDL.LU R214, [R1+0x38c] ;  /* 0x00038c0001d67983 */ /* 0x000f280000300800 */
[-C--:B------:R-:W-:Y:S01]  /*ad00*/  LOP3.LUT R9, R9, R8.reuse, RZ, 0x3c, !PT ;  /* 0x0000000809097212 */ /* 0x080fe200078e3cff */
[----:B--2---:R-:W-:Y:S01]  /*ad10*/  IMAD.MOV.U32 R10, RZ, RZ, R11 ;  /* 0x000000ffff0a7224 */ /* 0x004fe200078e000b */
[----:B------:R-:W2:Y:S02]  /*ad20*/  LDL.LU R251, [R1+0x388] ;  /* 0x0003880001fb7983 */ /* 0x000ea40000300800 */
[----:B------:R-:W-:Y:S01]  /*ad30*/  LOP3.LUT R8, R9, R8, RZ, 0x3c, !PT ;  /* 0x0000000809087212 */ /* 0x000fe200078e3cff */
[----:B---3--:R-:W-:-:S03]  /*ad40*/  IMAD.MOV.U32 R11, RZ, RZ, R250 ;  /* 0x000000ffff0b7224 */ /* 0x008fc600078e00fa */
[----:B------:R-:W-:Y:S01]  /*ad50*/  LOP3.LUT R9, R9, R8, RZ, 0x3c, !PT ;  /* 0x0000000809097212 */ /* 0x000fe200078e3cff */
[----:B------:R-:W-:-:S04]  /*ad60*/  IMAD.WIDE R10, R195, 0x2, R10 ;  /* 0x00000002c30a7825 */ /* 0x000fc800078e020a */
[----:B------:R-:W-:Y:S01]  /*ad70*/  IMAD.WIDE R8, R195, 0x2, R8 ;  /* 0x00000002c3087825 */ /* 0x000fe200078e0208 */
[----:B------:R-:W-:Y:S03]  /*ad80*/  STL [R1+0x294], R10 ;  /* 0x0002940a01007387 */ /* 0x000fe60000100800 */
[----:B------:R-:W-:Y:S02]  /*ad90*/  IMAD.MOV.U32 R250, RZ, RZ, R11 ;  /* 0x000000fffffa7224 */ /* 0x000fe400078e000b */
[----:B------:R-:W-:Y:S02]  /*ada0*/  IMAD.MOV.U32 R11, RZ, RZ, R3 ;  /* 0x000000ffff0b7224 */ /* 0x000fe400078e0003 */
[----:B------:R-:W3:Y:S04]  /*adb0*/  LDL.LU R3, [R1+0x384] ;  /* 0x0003840001037983 */ /* 0x000ee80000300800 */
[----:B------:R0:W-:Y:S04]  /*adc0*/  STL [R1+0x304], R8 ;  /* 0x0003040801007387 */ /* 0x0001e80000100800 */
[----:B------:R1:W-:Y:S04]  /*add0*/  STL [R1+0x298], R9 ;  /* 0x0002980901007387 */ /* 0x0003e80000100800 */
[----:B0-----:R-:W4:Y:S04]  /*ade0*/  LDL.LU R8, [R1+0x2a0] ;  /* 0x0002a00001087983 */ /* 0x001f280000300800 */
[----:B-1----:R-:W4:Y:S01]  /*adf0*/  LDL.LU R9, [R1+0x308] ;  /* 0x0003080001097983 */ /* 0x002f220000300800 */
[----:B------:R-:W-:-:S02]  /*ae00*/  IMAD.MOV.U32 R10, RZ, RZ, R11 ;  /* 0x000000ffff0a7224 */ /* 0x000fc400078e000b */
[----:B------:R-:W-:Y:S02]  /*ae10*/  IMAD.MOV.U32 R11, RZ, RZ, R252 ;  /* 0x000000ffff0b7224 */ /* 0x000fe400078e00fc */
[----:B------:R-:W-:-:S04]  /*ae20*/  IMAD.WIDE R10, R195, 0x2, R10 ;  /* 0x00000002c30a7825 */ /* 0x000fc800078e020a */
[----:B------:R-:W-:Y:S01]  /*ae30*/  IMAD.MOV.U32 R252, RZ, RZ, R11 ;  /* 0x000000fffffc7224 */ /* 0x000fe200078e000b */
[----:B------:R0:W-:Y:S04]  /*ae40*/  STL [R1+0x29c], R10 ;  /* 0x00029c0a01007387 */ /* 0x0001e80000100800 */
[----:B0-----:R-:W3:Y:S04]  /*ae50*/  LDL.LU R10, [R1+0x204] ;  /* 0x00020400010a7983 */ /* 0x001ee80000300800 */
[----:B------:R-:W3:Y:S01]  /*ae60*/  LDL.LU R11, [R1+0x2a4] ;  /* 0x0002a400010b7983 */ /* 0x000ee20000300800 */
[----:B------:R-:W-:-:S02]  /*ae70*/  IMAD.MOV.U32 R232, RZ, RZ, R12 ;  /* 0x000000ffffe87224 */ /* 0x000fc400078e000c */
[----:B------:R-:W-:-:S04]  /*ae80*/  IMAD.MOV.U32 R12, RZ, RZ, R234 ;  /* 0x000000ffff0c7224 */ /* 0x000fc800078e00ea */
[----:B------:R-:W-:-:S04]  /*ae90*/  IMAD.WIDE R12, R195, 0x2, R12 ;  /* 0x00000002c30c7825 */ /* 0x000fc800078e020c */
[----:B------:R-:W-:Y:S02]  /*aea0*/  IMAD.MOV.U32 R234, RZ, RZ, R12 ;  /* 0x000000ffffea7224 */ /* 0x000fe400078e000c */
[----:B------:R-:W-:Y:S02]  /*aeb0*/  IMAD.MOV.U32 R204, RZ, RZ, R13 ;  /* 0x000000ffffcc7224 */ /* 0x000fe400078e000d */
[----:B------:R-:W-:Y:S02]  /*aec0*/  IMAD.MOV.U32 R12, RZ, RZ, R237 ;  /* 0x000000ffff0c7224 */ /* 0x000fe400078e00ed */
[----:B------:R-:W-:Y:S02]  /*aed0*/  IMAD.MOV.U32 R13, RZ, RZ, R207 ;  /* 0x000000ffff0d7224 */ /* 0x000fe400078e00cf */
[----:B------:R-:W-:-:S04]  /*aee0*/  IMAD.WIDE R12, R195, 0x2, R12 ;  /* 0x00000002c30c7825 */ /* 0x000fc800078e020c */
[----:B------:R-:W-:Y:S02]  /*aef0*/  IMAD.MOV.U32 R237, RZ, RZ, R12 ;  /* 0x000000ffffed7224 */ /* 0x000fe400078e000c */
[----:B------:R-:W-:Y:S01]  /*af00*/  IMAD.MOV.U32 R207, RZ, RZ, R13 ;  /* 0x000000ffffcf7224 */ /* 0x000fe200078e000d */
[----:B----4-:R-:W-:-:S04]  /*af10*/  LOP3.LUT R9, R9, R8, RZ, 0x3c, !PT ;  /* 0x0000000809097212 */ /* 0x010fc800078e3cff */
[----:B------:R-:W-:-:S04]  /*af20*/  LOP3.LUT R8, R9, R8, RZ, 0x3c, !PT ;  /* 0x0000000809087212 */ /* 0x000fc800078e3cff */
[----:B------:R-:W-:-:S03]  /*af30*/  LOP3.LUT R9, R9, R8, RZ, 0x3c, !PT ;  /* 0x0000000809097212 */ /* 0x000fc600078e3cff */
[----:B------:R-:W-:-:S05]  /*af40*/  IMAD.WIDE R8, R195, 0x2, R8 ;  /* 0x00000002c3087825 */ /* 0x000fca00078e0208 */
[----:B------:R0:W-:Y:S04]  /*af50*/  STL [R1+0x308], R8 ;  /* 0x0003080801007387 */ /* 0x0001e80000100800 */
[----:B------:R1:W-:Y:S01]  /*af60*/  STL [R1+0x2a0], R9 ;  /* 0x0002a00901007387 */ /* 0x0003e20000100800 */
[----:B0-----:R-:W-:-:S03]  /*af70*/  IMAD.MOV.U32 R8, RZ, RZ, R14 ;  /* 0x000000ffff087224 */ /* 0x001fc600078e000e */
[----:B------:R-:W4:Y:S04]  /*af80*/  LDL.LU R14, [R1+0x380] ;  /* 0x00038000010e7983 */ /* 0x000f280000300800 */
[----:B-1----:R-:W4:Y:S01]  /*af90*/  LDL.LU R9, [R1+0x30c] ;  /* 0x00030c0001097983 */ /* 0x002f220000300800 */
        /* <DEDUP_REMOVED lines=30> */
[----:B--2---:R-:W-:Y:S02]  /*b180*/  IMAD.MOV.U32 R12, RZ, RZ, R251 ;  /* 0x000000ffff0c7224 */ /* 0x004fe400078e00fb */
[----:B------:R-:W-:Y:S02]  /*b190*/  IMAD.MOV.U32 R13, RZ, RZ, R214 ;  /* 0x000000ffff0d7224 */ /* 0x000fe400078e00d6 */
[----:B------:R-:W-:-:S04]  /*b1a0*/  IMAD.WIDE R12, R195, 0x2, R12 ;  /* 0x00000002c30c7825 */ /* 0x000fc800078e020c */
[----:B------:R-:W-:Y:S02]  /*b1b0*/  IMAD.MOV.U32 R251, RZ, RZ, R12 ;  /* 0x000000fffffb7224 */ /* 0x000fe400078e000c */
[----:B------:R-:W-:Y:S02]  /*b1c0*/  IMAD.MOV.U32 R214, RZ, RZ, R13 ;  /* 0x000000ffffd67224 */ /* 0x000fe400078e000d */
[----:B------:R-:W-:Y:S02]  /*b1d0*/  IMAD.MOV.U32 R12, RZ, RZ, R216 ;  /* 0x000000ffff0c7224 */ /* 0x000fe400078e00d8 */
[----:B------:R-:W-:Y:S01]  /*b1e0*/  IMAD.MOV.U32 R13, RZ, RZ, R215 ;  /* 0x000000ffff0d7224 */ /* 0x000fe200078e00d7 */
[----:B------:R-:W2:Y:S01]  /*b1f0*/  LDL.LU R216, [R1+0x37c] ;  /* 0x00037c0001d87983 */ /* 0x000ea20000300800 */
[----:B------:R-:W-:Y:S01]  /*b200*/  IMAD.WIDE R12, R195, 0x2, R12 ;  /* 0x00000002c30c7825 */ /* 0x000fe200078e020c */
[----:B---3--:R-:W-:-:S03]  /*b210*/  LOP3.LUT R11, R11, R10, RZ, 0x3c, !PT ;  /* 0x0000000a0b0b7212 */ /* 0x008fc600078e3cff */
[----:B------:R-:W-:Y:S01]  /*b220*/  IMAD.MOV.U32 R215, RZ, RZ, R13 ;  /* 0x000000ffffd77224 */ /* 0x000fe200078e000d */
[----:B------:R0:W-:Y:S01]  /*b230*/  STL [R1+0x200], R12 ;  /* 0x0002000c01007387 */ /* 0x0001e20000100800 */
[----:B------:R-:W-:-:S04]  /*b240*/  LOP3.LUT R10, R11, R10, RZ, 0x3c, !PT ;  /* 0x0000000a0b0a7212 */ /* 0x000fc800078e3cff */
[----:B------:R-:W-:Y:S01]  /*b250*/  LOP3.LUT R11, R11, R10, RZ, 0x3c, !PT ;  /* 0x0000000a0b0b7212 */ /* 0x000fe200078e3cff */
[----:B0-----:R-:W3:Y:S04]  /*b260*/  LDL.LU R12, [R1+0x310] ;  /* 0x00031000010c7983 */ /* 0x001ee80000300800 */
[----:B------:R-:W2:Y:S01]  /*b270*/  LDL.LU R13, [R1+0x208] ;  /* 0x00020800010d7983 */ /* 0x000ea20000300800 */
[----:B------:R-:W-:-:S05]  /*b280*/  IMAD.WIDE R10, R195, 0x2, R10 ;  /* 0x00000002c30a7825 */ /* 0x000fca00078e020a */
[----:B------:R0:W-:Y:S04]  /*b290*/  STL [R1+0x2a4], R10 ;  /* 0x0002a40a01007387 */ /* 0x0001e80000100800 */
[----:B------:R1:W-:Y:S01]  /*b2a0*/  STL [R1+0x204], R11 ;  /* 0x0002040b01007387 */ /* 0x0003e20000100800 */
[----:B0-----:R-:W-:-:S03]  /*b2b0*/  IMAD.MOV.U32 R10, RZ, RZ, R6 ;  /* 0x000000ffff0a7224 */ /* 0x001fc600078e0006 */
[----:B------:R-:W2:Y:S01]  /*b2c0*/  LDL.LU R6, [R1+0x378] ;  /* 0x0003780001067983 */ /* 0x000ea20000300800 */
[----:B-1----:R-:W-:-:S03]  /*b2d0*/  IMAD.MOV.U32 R11, RZ, RZ, R7 ;  /* 0x000000ffff0b7224 */ /* 0x002fc600078e0007 */
[----:B------:R-:W2:Y:S01]  /*b2e0*/  LDL.LU R7, [R1+0x374] ;  /* 0x0003740001077983 */ /* 0x000ea20000300800 */
[----:B----4-:R-:W-:-:S04]  /*b2f0*/  LOP3.LUT R9, R9, R8, RZ, 0x3c, !PT ;  /* 0x0000000809097212 */ /* 0x010fc800078e3cff */
[----:B------:R-:W-:-:S04]  /*b300*/  LOP3.LUT R8, R9, R8, RZ, 0x3c, !PT ;  /* 0x0000000809087212 */ /* 0x000fc800078e3cff */
[----:B------:R-:W-:-:S03]  /*b310*/  LOP3.LUT R9, R9, R8, RZ, 0x3c, !PT ;  /* 0x0000000809097212 */ /* 0x000fc600078e3cff */
[----:B------:R-:W-:-:S05]  /*b320*/  IMAD.WIDE R8, R195, 0x2, R8 ;  /* 0x00000002c3087825 */ /* 0x000fca00078e0208 */
[----:B------:R0:W-:Y:S04]  /*b330*/  STL [R1+0x30c], R8 ;  /* 0x00030c0801007387 */ /* 0x0001e80000100800 */
[----:B------:R3:W-:Y:S04]  /*b340*/  STL [R1+0x2a8], R9 ;  /* 0x0002a80901007387 */ /* 0x0007e80000100800 */
[----:B0-----:R-:W4:Y:S01]  /*b350*/  LDL.LU R8, [R1+0x2b0] ;  /* 0x0002b00001087983 */ /* 0x001f220000300800 */
[----:B------:R-:W-:-:S04]  /*b360*/  LOP3.LUT R11, R11, R10, RZ, 0x3c, !PT ;  /* 0x0000000a0b0b7212 */ /* 0x000fc800078e3cff */
[----:B------:R-:W-:-:S04]  /*b370*/  LOP3.LUT R10, R11, R10, RZ, 0x3c, !PT ;  /* 0x0000000a0b0a7212 */ /* 0x000fc800078e3cff */
[----:B------:R-:W-:-:S03]  /*b380*/  LOP3.LUT R11, R11, R10, RZ, 0x3c, !PT ;  /* 0x0000000a0b0b7212 */ /* 0x000fc600078e3cff */
[----:B------:R-:W-:-:S04]  /*b390*/  IMAD.WIDE R10, R195, 0x2, R10 ;  /* 0x00000002c30a7825 */ /* 0x000fc800078e020a */
[----:B---3--:R-:W-:Y:S02]  /*b3a0*/  IMAD.MOV.U32 R9, RZ, RZ, R12 ;  /* 0x000000ffff097224 */ /* 0x008fe400078e000c */
[----:B--2---:R-:W-:Y:S02]  /*b3b0*/  IMAD.MOV.U32 R12, RZ, RZ, R13 ;  /* 0x000000ffff0c7224 */ /* 0x004fe400078e000d */
[----:B------:R-:W-:Y:S02]  /*b3c0*/  IMAD.MOV.U32 R13, RZ, RZ, R216 ;  /* 0x000000ffff0d7224 */ /* 0x000fe400078e00d8 */
[----:B------:R-:W-:-:S05]  /*b3d0*/  IMAD.WIDE R12, R195, 0x2, R12 ;  /* 0x00000002c30c7825 */ /* 0x000fca00078e020c */
[----:B------:R-:W-:Y:S04]  /*b3e0*/  STL [R1+0x208], R12 ;  /* 0x0002080c01007387 */ /* 0x000fe80000100800 */
[----:B------:R0:W-:Y:S04]  /*b3f0*/  STL [R1+0x2ac], R10 ;  /* 0x0002ac0a01007387 */ /* 0x0001e80000100800 */
[----:B------:R1:W-:Y:S04]  /*b400*/  STL [R1+0x20c], R11 ;  /* 0x00020c0b01007387 */ /* 0x0003e80000100800 */
[----:B0-----:R-:W2:Y:S04]  /*b410*/  LDL.LU R10, [R1+0x214] ;  /* 0x00021400010a7983 */ /* 0x001ea80000300800 */
[----:B-1----:R-:W2:Y:S01]  /*b420*/  LDL.LU R11, [R1+0x2b4] ;  /* 0x0002b400010b7983 */ /* 0x002ea20000300800 */
[----:B----4-:R-:W-:-:S04]  /*b430*/  LOP3.LUT R9, R9, R8, RZ, 0x3c, !PT ;  /* 0x0000000809097212 */ /* 0x010fc800078e3cff */
[----:B------:R-:W-:-:S04]  /*b440*/  LOP3.LUT R8, R9, R8, RZ, 0x3c, !PT ;  /* 0x0000000809087212 */ /* 0x000fc800078e3cff */
[----:B------:R-:W-:-:S03]  /*b450*/  LOP3.LUT R9, R9, R8, RZ, 0x3c, !PT ;  /* 0x0000000809097212 */ /* 0x000fc600078e3cff */
[----:B------:R-:W-:-:S05]  /*b460*/  IMAD.WIDE R8, R195, 0x2, R8 ;  /* 0x00000002c3087825 */ /* 0x000fca00078e0208 */
[----:B------:R0:W-:Y:S04]  /*b470*/  STL [R1+0x310], R8 ;  /* 0x0003100801007387 */ /* 0x0001e80000100800 */
[----:B------:R1:W-:Y:S01]  /*b480*/  STL [R1+0x2b0], R9 ;  /* 0x0002b00901007387 */ /* 0x0003e20000100800 */
[----:B0-----:R-:W-:-:S03]  /*b490*/  IMAD.MOV.U32 R8, RZ, RZ, R218 ;  /* 0x000000ffff087224 */ /* 0x001fc600078e00da */
[----:B------:R-:W3:Y:S01]  /*b4a0*/  LDL.LU R218, [R1+0x370] ;  /* 0x0003700001da7983 */ /* 0x000ee20000300800 */
[----:B-1----:R-:W-:-:S03]  /*b4b0*/  IMAD.MOV.U32 R9, RZ, RZ, R196 ;  /* 0x000000ffff097224 */ /* 0x002fc600078e00c4 */
[----:B------:R-:W4:Y:S01]  /*b4c0*/  LDL.LU R196, [R1+0x36c] ;  /* 0x00036c0001c47983 */ /* 0x000f220000300800 */
[----:B------:R-:W-:Y:S02]  /*b4d0*/  IMAD.MOV.U32 R216, RZ, RZ, R13 ;  /* 0x000000ffffd87224 */ /* 0x000fe400078e000d */
[----:B------:R-:W-:Y:S02]  /*b4e0*/  IMAD.MOV.U32 R12, RZ, RZ, R2 ;  /* 0x000000ffff0c7224 */ /* 0x000fe400078e0002 */
[----:B------:R-:W-:Y:S01]  /*b4f0*/  IMAD.MOV.U32 R13, RZ, RZ, R217 ;  /* 0x000000ffff0d7224 */ /* 0x000fe200078e00d9 */
[-C--:B------:R-:W-:Y:S01]  /*b500*/  LOP3.LUT R9, R9, R8.reuse, RZ, 0x3c, !PT ;  /* 0x0000000809097212 */ /* 0x080fe200078e3cff */
[----:B------:R-:W3:Y:S01]  /*b510*/  LDL.LU R2, [R1+0x368] ;  /* 0x0003680001027983 */ /* 0x000ee20000300800 */
[----:B------:R-:W-:Y:S02]  /*b520*/  IMAD.WIDE R12, R195, 0x2, R12 ;  /* 0x00000002c30c7825 */ /* 0x000fe400078e020c */
[----:B------:R-:W-:-:S03]  /*b530*/  LOP3.LUT R8, R9, R8, RZ, 0x3c, !PT ;  /* 0x0000000809087212 */ /* 0x000fc600078e3cff */
[----:B------:R-:W-:Y:S01]  /*b540*/  STL [R1+0x210], R12 ;  /* 0x0002100c01007387 */ /* 0x000fe20000100800 */
[----:B------:R-:W-:-:S03]  /*b550*/  LOP3.LUT R9, R9, R8, RZ, 0x3c, !PT ;  /* 0x0000000809097212 */ /* 0x000fc600078e3cff */
[----:B------:R-:W-:Y:S01]  /*b560*/  IMAD.WIDE R8, R195, 0x2, R8 ;  /* 0x00000002c3087825 */ /* 0x000fe200078e0208 */
[----:B--2---:R-:W-:-:S04]  /*b570*/  LOP3.LUT R11, R11, R10, RZ, 0x3c, !PT ;  /* 0x0000000a0b0b7212 */ /* 0x004fc800078e3cff */
        /* <DEDUP_REMOVED lines=8> */
[----:B------:R0:W5:Y:S04]  /*b600*/  LDL.LU R14, [R1+0x360] ;  /* 0x00036000010e7983 */ /* 0x0001680000300800 */
[----:B------:R4:W-:Y:S04]  /*b610*/  STL [R1+0x314], R8 ;  /* 0x0003140801007387 */ /* 0x0009e80000100800 */
[----:B------:R3:W-:Y:S01]  /*b620*/  STL [R1+0x2b8], R9 ;  /* 0x0002b80901007387 */ /* 0x0007e20000100800 */
[----:B----4-:R-:W-:-:S03]  /*b630*/  IMAD.MOV.U32 R8, RZ, RZ, R196 ;  /* 0x000000ffff087224 */ /* 0x010fc600078e00c4 */
[----:B------:R-:W4:Y:S01]  /*b640*/  LDL.LU R196, [R1+0x35c] ;  /* 0x00035c0001c47983 */ /* 0x000f220000300800 */
[----:B------:R-:W-:Y:S01]  /*b650*/  WARPGROUP.ARRIVE ;  /* 0x00000000000079c5 */ /* 0x000fe20000000000 */
[----:B------:R-:W-:Y:S01]  /*b660*/  UMOV UR18, UR6 ;  /* 0x0000000600127c82 */ /* 0x000fe20008000000 */
[----:B------:R-:W-:-:S04]  /*b670*/  UMOV UR19, UR7 ;  /* 0x0000000700137c82 */ /* 0x000fc80008000000 */
[----:B------:R-:W-:Y:S01]  /*b680*/  HGMMA.64x256x16.F32.BF16 R24, gdesc[UR16].tnspA, R24, gsb0 ;  /* 0x23e00000101879f0 */ /* 0x000fe20008001818 */
[----:B---3--:R-:W-:Y:S01]  /*b690*/  IMAD.MOV.U32 R9, RZ, RZ, R2 ;  /* 0x000000ffff097224 */ /* 0x008fe200078e0002 */
[----:B------:R-:W-:Y:S01]  /*b6a0*/  LOP3.LUT R11, R11, R10, RZ, 0x3c, !PT ;  /* 0x0000000a0b0b7212 */ /* 0x000fe200078e3cff */
[----:B------:R-:W-:Y:S01]  /*b6b0*/  IMAD.MOV.U32 R217, RZ, RZ, R13 ;  /* 0x000000ffffd97224 */ /* 0x000fe200078e000d */
[----:B------:R-:W3:Y:S02]  /*b6c0*/  LDL.LU R2, [R1+0x358] ;  /* 0x0003580001027983 */ /* 0x000ee40000300800 */
[----:B------:R-:W-:Y:S02]  /*b6d0*/  LOP3.LUT R9, R9, R8, RZ, 0x3c, !PT ;  /* 0x0000000809097212 */ /* 0x000fe400078e3cff */
[----:B------:R-:W-:Y:S01]  /*b6e0*/  LOP3.LUT R10, R11, R10, RZ, 0x3c, !PT ;  /* 0x0000000a0b0a7212 */ /* 0x000fe200078e3cff */
[----:B------:R-:W-:Y:S01]  /*b6f0*/  IMAD.MOV.U32 R13, RZ, RZ, R218 ;  /* 0x000000ffff0d7224 */ /* 0x000fe200078e00da */
[----:B------:R-:W-:-:S02]  /*b700*/  LOP3.LUT R8, R9, R8, RZ, 0x3c, !PT ;  /* 0x0000000809087212 */ /* 0x000fc400078e3cff */
[----:B------:R-:W-:Y:S02]  /*b710*/  LOP3.LUT R11, R11, R10, RZ, 0x3c, !PT ;  /* 0x0000000a0b0b7212 */ /* 0x000fe400078e3cff */
[----:B------:R-:W-:Y:S01]  /*b720*/  LOP3.LUT R9, R9, R8, RZ, 0x3c, !PT ;  /* 0x0000000809097212 */ /* 0x000fe200078e3cff */
[----:B------:R-:W-:-:S04]  /*b730*/  IMAD.WIDE R10, R195, 0x2, R10 ;  /* 0x00000002c30a7825 */ /* 0x000fc800078e020a */
[----:B------:R-:W-:-:S04]  /*b740*/  IMAD.WIDE R8, R195, 0x2, R8 ;  /* 0x00000002c3087825 */ /* 0x000fc800078e0208 */
[----:B--2---:R-:W-:Y:S02]  /*b750*/  IMAD.MOV.U32 R12, RZ, RZ, R3 ;  /* 0x000000ffff0c7224 */ /* 0x004fe400078e0003 */
[----:B------:R-:W3:Y:S02]  /*b760*/  LDL.LU R3, [R1+0x354] ;  /* 0x0003540001037983 */ /* 0x000ee40000300800 */
[----:B------:R-:W-:-:S05]  /*b770*/  IMAD.WIDE R12, R195, 0x2, R12 ;  /* 0x00000002c30c7825 */ /* 0x000fca00078e020c */
[----:B------:R4:W-:Y:S01]  /*b780*/  STL [R1+0x218], R12 ;  /* 0x0002180c01007387 */ /* 0x0009e20000100800 */
[----:B------:R-:W-:Y:S01]  /*b790*/  UMOV UR22, UR10 ;  /* 0x0000000a00167c82 */ /* 0x000fe20008000000 */
[----:B------:R-:W-:Y:S01]  /*b7a0*/  UMOV UR23, UR11 ;  /* 0x0000000b00177c82 */ /* 0x000fe20008000000 */
[----:B----4-:R-:W-:Y:S02]  /*b7b0*/  IMAD.MOV.U32 R12, RZ, RZ, R196 ;  /* 0x000000ffff0c7224 */ /* 0x010fe400078e00c4 */
[----:B------:R-:W2:Y:S04]  /*b7c0*/  LDL.LU R196, [R1+0x350] ;  /* 0x0003500001c47983 */ /* 0x000ea80000300800 */
[----:B------:R-:W-:Y:S04]  /*b7d0*/  STL [R1+0x2bc], R10 ;  /* 0x0002bc0a01007387 */ /* 0x000fe80000100800 */
[----:B------:R-:W-:Y:S04]  /*b7e0*/  STL [R1+0x21c], R11 ;  /* 0x00021c0b01007387 */ /* 0x000fe80000100800 */
[----:B------:R-:W-:Y:S04]  /*b7f0*/  STL [R1+0x318], R8 ;  /* 0x0003180801007387 */ /* 0x000fe80000100800 */
[----:B------:R1:W-:Y:S04]  /*b800*/  STL [R1+0x2c0], R9 ;  /* 0x0002c00901007387 */ /* 0x0003e80000100800 */
[----:B-1----:R-:W4:Y:S01]  /*b810*/  LDL.LU R9, [R1+0x2c8] ;  /* 0x0002c80001097983 */ /* 0x002f220000300800 */
[----:B------:R-:W-:-:S03]  /*b820*/  IMAD.MOV.U32 R11, RZ, RZ, R6 ;  /* 0x000000ffff0b7224 */ /* 0x000fc600078e0006 */
[----:B------:R-:W4:Y:S01]  /*b830*/  LDL.LU R6, [R1+0x34c] ;  /* 0x00034c0001067983 */ /* 0x000f220000300800 */
[----:B------:R-:W-:Y:S02]  /*b840*/  WARPGROUP.DEPBAR.LE gsb0, 0x0 ;  /* 0x00008000000079c5 */ /* 0x000fe40000010000 */
[----:B------:R-:W-:-:S06]  /*b850*/  WARPGROUP.ARRIVE ;  /* 0x00000000000079c5 */ /* 0x000fcc0000000000 */
[----:B------:R-:W-:Y:S01]  /*b860*/  HGMMA.64x256x16.F32.BF16 R24, gdesc[UR20].tnspA, R24, gsb0 ;  /* 0x23e00000141879f0 */ /* 0x000fe20008001818 */
[----:B------:R-:W-:Y:S02]  /*b870*/  IMAD.MOV.U32 R218, RZ, RZ, R13 ;  /* 0x000000ffffda7224 */ /* 0x000fe400078e000d */
[----:B------:R-:W1:Y:S01]  /*b880*/  LDC R13, c[0x0][0x238] ;  /* 0x00008e00ff0d7b82 */ /* 0x000e620000000800 */
[----:B------:R-:W-:Y:S02]  /*b890*/  IMAD.MOV.U32 R10, RZ, RZ, R7 ;  /* 0x000000ffff0a7224 */ /* 0x000fe400078e0007 */
[----:B------:R-:W-:Y:S01]  /*b8a0*/  IMAD.MOV.U32 R8, RZ, RZ, R12 ;  /* 0x000000ffff087224 */ /* 0x000fe200078e000c */
[----:B------:R0:W5:Y:S01]  /*b8b0*/  LDL.LU R7, [R1+0x348] ;  /* 0x0003480001077983 */ /* 0x0001620000300800 */
[----:B------:R-:W-:-:S05]  /*b8c0*/  IMAD.WIDE R10, R195, 0x2, R10 ;  /* 0x00000002c30a7825 */ /* 0x000fca00078e020a */
[----:B------:R-:W-:Y:S04]  /*b8d0*/  STL [R1+0x2c4], R10 ;  /* 0x0002c40a01007387 */ /* 0x000fe80000100800 */
[----:B------:R-:W-:Y:S01]  /*b8e0*/  STL [R1+0x220], R11 ;  /* 0x0002200b01007387 */ /* 0x000fe20000100800 */
[----:B-1----:R-:W-:-:S04]  /*b8f0*/  IMAD.SHL.U32 R13, R13, 0x20, RZ ;  /* 0x000000200d0d7824 */ /* 0x002fc800078e00ff */
[----:B---3--:R-:W-:-:S04]  /*b900*/  IMAD.WIDE R2, R13, 0x2, R2 ;  /* 0x000000020d027825 */ /* 0x008fc800078e0202 */
[----:B--2---:R-:W-:-:S05]  /*b910*/  VIADD R196, R196, 0xffffffff ;  /* 0xffffffffc4c47836 */ /* 0x004fca0000000000 */
[----:B------:R-:W-:Y:S01]  /*b920*/  ISETP.NE.U32.AND P0, PT, R196, RZ, PT ;  /* 0x000000ffc400720c */ /* 0x000fe20003f05070 */
[----:B----4-:R-:W-:-:S05]  /*b930*/  IMAD.WIDE R8, R195, 0x2, R8 ;  /* 0x00000002c3087825 */ /* 0x010fca00078e0208 */
[----:B------:R1:W-:Y:S04]  /*b940*/  STL [R1+0x31c], R8 ;  /* 0x00031c0801007387 */ /* 0x0003e80000100800 */
[----:B------:R0:W-:Y:S01]  /*b950*/  STL [R1+0x2c8], R9 ;  /* 0x0002c80901007387 */ /* 0x0001e20000100800 */
[----:B------:R-:W-:Y:S02]  /*b960*/  WARPGROUP.DEPBAR.LE gsb0, 0x0 ;  /* 0x00008000000079c5 */ /* 0x000fe40000010000 */
[----:B------:R-:W-:Y:S02]  /*b970*/  VIADD R6, R6, 0xffffffe0 ;  /* 0xffffffe006067836 */ /* 0x000fe40000000000 */
[----:B-1----:R-:W-:Y:S02]  /*b980*/  IMAD.MOV.U32 R8, RZ, RZ, R2 ;  /* 0x000000ffff087224 */ /* 0x002fe400078e0002 */
[----:B------:R-:W-:Y:S01]  /*b990*/  IMAD.MOV.U32 R2, RZ, RZ, R3 ;  /* 0x000000ffff027224 */ /* 0x000fe200078e0003 */
[----:B------:R-:W-:Y:S06]  /*b9a0*/  @P0 BRA `(.L_x_1) ;  /* 0xffffffa000d80947 */ /* 0x000fec000383ffff */
[----:B------:R1:W-:Y:S04]  /*b9b0*/  STL [R1+0x34c], R16 ;  /* 0x00034c1001007387 */ /* 0x0003e80000100800 */
[----:B-1----:R-:W2:Y:S04]  /*b9c0*/  LDL.LU R16, [R1+0x1fc] ;  /* 0x0001fc0001107983 */ /* 0x002ea80000300800 */
[----:B-----5:R1:W-:Y:S04]  /*b9d0*/  STL [R1+0x348], R7 ;  /* 0x0003480701007387 */ /* 0x0203e80000100800 */
[----:B-1----:R-:W3:Y:S04]  /*b9e0*/  LDL.LU R7, [R1+0x1f4] ;  /* 0x0001f40001077983 */ /* 0x002ee80000300800 */
[----:B------:R-:W4:Y:S04]  /*b9f0*/  LDL.LU R14, [R1+0x1e8] ;  /* 0x0001e800010e7983 */ /* 0x000f280000300800 */
        /* <DEDUP_REMOVED lines=64> */
[----:B------:R-:W4:Y:S01]  /*be00*/  LDL.LU R3, [R1+0xe4] ;  /* 0x0000e40001037983 */ /* 0x000f220000300800 */
[----:B------:R-:W-:-:S03]  /*be10*/  F2FP.BF16.F32.PACK_AB R151, R151, R150 ;  /* 0x000000969797723e */ /* 0x000fc600000010ff */
[----:B0-----:R-:W4:Y:S01]  /*be20*/  LDL.LU R9, [R1+0xe0] ;  /* 0x0000e00001097983 */ /* 0x001f220000300800 */
[----:B------:R-:W-:-:S03]  /*be30*/  F2FP.BF16.F32.PACK_AB R150, R149, R148 ;  /* 0x000000949596723e */ /* 0x000fc600000010ff */
[----:B------:R-:W4:Y:S04]  /*be40*/  LDL.LU R10, [R1+0xdc] ;  /* 0x0000dc00010a7983 */ /* 0x000f280000300800 */
[----:B------:R-:W4:Y:S04]  /*be50*/  LDL.LU R11, [R1+0xd8] ;  /* 0x0000d800010b7983 */ /* 0x000f280000300800 */
[----:B------:R-:W4:Y:S04]  /*be60*/  LDL.LU R12, [R1+0xd4] ;  /* 0x0000d400010c7983 */ /* 0x000f280000300800 */
[----:B------:R-:W4:Y:S04]  /*be70*/  LDL.LU R13, [R1+0xd0] ;  /* 0x0000d000010d7983 */ /* 0x000f280000300800 */
[----:B------:R-:W2:Y:S04]  /*be80*/  LDL.LU R149, [R1+0x1f8] ;  /* 0x0001f80001957983 */ /* 0x000ea80000300800 */
[----:B------:R-:W3:Y:S01]  /*be90*/  LDL.LU R148, [R1+0x1f0] ;  /* 0x0001f00001947983 */ /* 0x000ee20000300800 */
[----:B------:R-:W-:-:S02]  /*bea0*/  F2FP.BF16.F32.PACK_AB R147, R147, R146 ;  /* 0x000000929393723e */ /* 0x000fc400000010ff */
[----:B------:R-:W-:Y:S02]  /*beb0*/  F2FP.BF16.F32.PACK_AB R146, R145, R144 ;  /* 0x000000909192723e */ /* 0x000fe400000010ff */
[----:B--2---:R-:W-:Y:S02]  /*bec0*/  F2FP.BF16.F32.PACK_AB R149, R16, R149 ;  /* 0x000000951095723e */ /* 0x004fe400000010ff */
[----:B------:R-:W2:Y:S01]  /*bed0*/  LDL.LU R16, [R1+0x34c] ;  /* 0x00034c0001107983 */ /* 0x000ea20000300800 */
[----:B---3--:R-:W-:-:S03]  /*bee0*/  F2FP.BF16.F32.PACK_AB R148, R7, R148 ;  /* 0x000000940794723e */ /* 0x008fc600000010ff */
[----:B------:R1:W5:Y:S04]  /*bef0*/  LDL.LU R7, [R1+0x348] ;  /* 0x0003480001077983 */ /* 0x0003680000300800 */
[----:B------:R-:W3:Y:S01]  /*bf00*/  LDL.LU R145, [R1+0x1ec] ;  /* 0x0001ec0001917983 */ /* 0x000ee20000300800 */
[----:B------:R-:W-:Y:S02]  /*bf10*/  F2FP.BF16.F32.PACK_AB R143, R143, R142 ;  /* 0x0000008e8f8f723e */ /* 0x000fe400000010ff */
[----:B------:R-:W-:Y:S02]  /*bf20*/  F2FP.BF16.F32.PACK_AB R139, R139, R138 ;  /* 0x0000008a8b8b723e */ /* 0x000fe400000010ff */
[----:B------:R-:W-:Y:S02]  /*bf30*/  F2FP.BF16.F32.PACK_AB R135, R135, R134 ;  /* 0x000000868787723e */ /* 0x000fe400000010ff */
[----:B------:R-:W-:-:S02]  /*bf40*/  F2FP.BF16.F32.PACK_AB R131, R131, R130 ;  /* 0x000000828383723e */ /* 0x000fc400000010ff */
[----:B------:R-:W-:Y:S02]  /*bf50*/  F2FP.BF16.F32.PACK_AB R127, R127, R126 ;  /* 0x0000007e7f7f723e */ /* 0x000fe400000010ff */
[----:B------:R-:W-:Y:S02]  /*bf60*/  F2FP.BF16.F32.PACK_AB R123, R123, R122 ;  /* 0x0000007a7b7b723e */ /* 0x000fe400000010ff */
        /* <DEDUP_REMOVED lines=54> */
[----:B----4-:R-:W-:Y:S02]  /*c2d0*/  F2FP.BF16.F32.PACK_AB R144, R5, R8 ;  /* 0x000000080590723e */ /* 0x010fe400000010ff */
        /* <DEDUP_REMOVED lines=59> */
[----:B--2---:R-:W-:Y:S02]  /*c690*/  F2FP.BF16.F32.PACK_AB R24, R16, R15 ;  /* 0x0000000f1018723e */ /* 0x004fe400000010ff */
[----:B-1-3--:R-:W-:-:S07]  /*c6a0*/  F2FP.BF16.F32.PACK_AB R145, R145, R14 ;  /* 0x0000000e9191723e */ /* 0x00afce00000010ff */
.L_x_0:
[----:B------:R-:W2:Y:S01]  /*c6b0*/  LDL.LU R6, [R1+0x328] ;  /* 0x0003280001067983 */ /* 0x000ea20000300800 */
[----:B------:R-:W-:Y:S01]  /*c6c0*/  ULDC.64 UR6, c[0x0][0x228] ;  /* 0x00008a0000067ab9 */ /* 0x000fe20000000a00 */
[----:B-----5:R-:W-:Y:S01]  /*c6d0*/  VIADD R5, R7, 0x1 ;  /* 0x0000000107057836 */ /* 0x020fe20000000000 */
[----:B------:R-:W-:Y:S01]  /*c6e0*/  ULDC UR4, c[0x0][0x22c] ;  /* 0x00008b0000047ab9 */ /* 0x000fe20000000800 */
[----:B------:R-:W1:Y:S01]  /*c6f0*/  S2R R4, SR_TID.X ;  /* 0x0000000000047919 */ /* 0x000e620000002100 */
[----:B------:R-:W-:Y:S01]  /*c700*/  ULDC UR5, c[0x0][0x22c] ;  /* 0x00008b0000057ab9 */ /* 0x000fe20000000800 */
[----:B------:R-:W3:Y:S01]  /*c710*/  S2R R8, SR_TID.X ;  /* 0x0000000000087919 */ /* 0x000ee20000002100 */
[C---:B-1----:R-:W-:Y:S02]  /*c720*/  IMAD.SHL.U32 R0, R4.reuse, 0x10, RZ ;  /* 0x0000001004007824 */ /* 0x042fe400078e00ff */
[----:B------:R-:W-:Y:S01]  /*c730*/  IMAD.SHL.U32 R2, R4, 0x40, RZ ;  /* 0x0000004004027824 */ /* 0x000fe200078e00ff */
[----:B---3--:R-:W-:-:S02]  /*c740*/  LOP3.LUT R8, R8, 0x7f, RZ, 0xc0, !PT ;  /* 0x0000007f08087812 */ /* 0x008fc400078ec0ff */
[----:B------:R-:W-:Y:S02]  /*c750*/  LOP3.LUT R0, R0, 0xf0, RZ, 0xc0, !PT ;  /* 0x000000f000007812 */ /* 0x000fe400078ec0ff */
[----:B------:R-:W-:Y:S01]  /*c760*/  LOP3.LUT R3, R2, 0x400, RZ, 0xc0, !PT ;  /* 0x0000040002037812 */ /* 0x000fe200078ec0ff */
[----:B------:R-:W-:-:S03]  /*c770*/  VIADD R2, R7, 0x3 ;  /* 0x0000000307027836 */ /* 0x000fc60000000000 */
[----:B------:R-:W-:Y:S01]  /*c780*/  IADD3 R3, R3, UR12, R0 ;  /* 0x0000000c03037c10 */ /* 0x000fe2000fffe000 */
[----:B------:R-:W-:Y:S02]  /*c790*/  IMAD.SHL.U32 R0, R4, 0x8, RZ ;  /* 0x0000000804007824 */ /* 0x000fe400078e00ff */
[----:B------:R-:W-:-:S03]  /*c7a0*/  VIADD R4, R7, 0x2 ;  /* 0x0000000207047836 */ /* 0x000fc60000000000 */
[----:B------:R-:W-:Y:S01]  /*c7b0*/  LOP3.LUT R0, R0, 0x300, RZ, 0xc0, !PT ;  /* 0x0000030000007812 */ /* 0x000fe200078ec0ff */
[----:B------:R-:W-:Y:S01]  /*c7c0*/  BAR.SYNC.DEFER_BLOCKING 0x0 ;  /* 0x0000000000007b1d */ /* 0x000fe20000010000 */
[----:B--2---:R-:W-:-:S05]  /*c7d0*/  ISETP.GE.AND P0, PT, R6, UR6, PT ;  /* 0x0000000606007c0c */ /* 0x004fca000bf06270 */
[----:B------:R-:W-:Y:S01]  /*c7e0*/  ULDC UR6, c[0x0][0x248] ;  /* 0x0000920000067ab9 */ /* 0x000fe20000000800 */
[----:B------:R-:W-:Y:S01]  /*c7f0*/  ISETP.LT.AND P5, PT, R5, UR4, !P0 ;  /* 0x0000000405007c0c */ /* 0x000fe2000c7a1270 */
[----:B------:R-:W-:Y:S01]  /*c800*/  ULDC UR4, c[0x0][0x22c] ;  /* 0x00008b0000047ab9 */ /* 0x000fe20000000800 */
[----:B------:R-:W-:Y:S01]  /*c810*/  ISETP.LT.AND P1, PT, R2, UR5, !P0 ;  /* 0x0000000502007c0c */ /* 0x000fe2000c721270 */
[C---:B------:R-:W-:Y:S01]  /*c820*/  VIADD R2, R7.reuse, 0x4 ;  /* 0x0000000407027836 */ /* 0x040fe20000000000 */
[----:B------:R-:W-:Y:S01]  /*c830*/  ISETP.LT.AND P2, PT, R4, UR4, !P0 ;  /* 0x0000000404007c0c */ /* 0x000fe2000c741270 */
[----:B------:R-:W-:Y:S01]  /*c840*/  IMAD.IADD R4, R0, 0x1, R3 ;  /* 0x0000000100047824 */ /* 0x000fe200078e0203 */
[----:B------:R-:W-:Y:S01]  /*c850*/  LEA R0, R8, UR12, 0x4 ;  /* 0x0000000c08007c11 */ /* 0x000fe2000f8e20ff */
[----:B------:R-:W-:Y:S01]  /*c860*/  ULDC UR4, c[0x0][0x22c] ;  /* 0x00008b0000047ab9 */ /* 0x000fe20000000800 */
[C---:B------:R-:W-:Y:S01]  /*c870*/  IMAD R5, R7.reuse, UR6, RZ ;  /* 0x0000000607057c24 */ /* 0x040fe2000f8e02ff */
[----:B------:R-:W-:Y:S01]  /*c880*/  ISETP.LT.AND P3, PT, R2, UR4, !P0 ;  /* 0x0000000402007c0c */ /* 0x000fe2000c761270 */
[----:B------:R-:W-:Y:S01]  /*c890*/  STSM.16.M88.4 [R4], R24 ;  /* 0x0000001804007844 */ /* 0x000fe20000000200 */
[----:B------:R-:W-:Y:S01]  /*c8a0*/  ULDC UR4, c[0x0][0x244] ;  /* 0x0000910000047ab9 */ /* 0x000fe20000000800 */
[----:B------:R-:W-:Y:S01]  /*c8b0*/  BAR.SYNC.DEFER_BLOCKING 0x0 ;  /* 0x0000000000007b1d */ /* 0x000fe20000010000 */
[----:B------:R-:W-:Y:S01]  /*c8c0*/  IMAD R3, R6, UR4, RZ ;  /* 0x0000000406037c24 */ /* 0x000fe2000f8e02ff */
[----:B------:R-:W-:-:S04]  /*c8d0*/  ISETP.LT.AND P4, PT, R7, UR7, !P0 ;  /* 0x0000000707007c0c */ /* 0x000fc8000c781270 */
[----:B------:R-:W-:Y:S01]  /*c8e0*/  ULDC.64 UR4, c[0x0][0x220] ;  /* 0x0000880000047ab9 */ /* 0x000fe20000000a00 */
[----:B------:R-:W-:Y:S01]  /*c8f0*/  ULDC UR6, c[0x0][0x248] ;  /* 0x0000920000067ab9 */ /* 0x000fe20000000800 */
[----:B------:R-:W-:Y:S01]  /*c900*/  LEA R2, P6, R3, UR4, 0x1 ;  /* 0x0000000403027c11 */ /* 0x000fe2000f8c08ff */
[----:B------:R-:W-:Y:S01]  /*c910*/  ULDC UR4, c[0x0][0x248] ;  /* 0x0000920000047ab9 */ /* 0x000fe20000000800 */
[----:B------:R-:W-:Y:S01]  /*c920*/  ULDC UR7, c[0x0][0x22c] ;  /* 0x00008b0000077ab9 */ /* 0x000fe20000000800 */
[----:B------:R-:W-:Y:S01]  /*c930*/  VIADD R6, R5, UR4 ;  /* 0x0000000405067c36 */ /* 0x000fe20008000000 */
[----:B------:R-:W-:Y:S01]  /*c940*/  LEA.HI.X.SX32 R3, R3, UR5, 0x1, P6 ;  /* 0x0000000503037c11 */ /* 0x000fe2000b0f0eff */
[----:B------:R-:W-:Y:S01]  /*c950*/  ULDC UR4, c[0x0][0x248] ;  /* 0x0000920000047ab9 */ /* 0x000fe20000000800 */
[----:B------:R-:W-:Y:S01]  /*c960*/  ULDC UR5, c[0x0][0x22c] ;  /* 0x00008b0000057ab9 */ /* 0x000fe20000000800 */
[----:B------:R-:W1:Y:S01]  /*c970*/  LDS.128 R8, [R0] ;  /* 0x0000000000087984 */ /* 0x000e620000000c00 */
[----:B------:R-:W-:Y:S06]  /*c980*/  BAR.SYNC.DEFER_BLOCKING 0x0 ;  /* 0x0000000000007b1d */ /* 0x000fec0000010000 */
[----:B------:R-:W-:Y:S02]  /*c990*/  STSM.16.M88.4 [R4], R28 ;  /* 0x0000001c04007844 */ /* 0x000fe40000000200 */
[----:B------:R-:W-:Y:S06]  /*c9a0*/  BAR.SYNC.DEFER_BLOCKING 0x0 ;  /* 0x0000000000007b1d */ /* 0x000fec0000010000 */
[----:B------:R-:W2:Y:S02]  /*c9b0*/  LDS.128 R12, [R0] ;  /* 0x00000000000c7984 */ /* 0x000ea40000000c00 */
[----:B------:R-:W-:Y:S06]  /*c9c0*/  BAR.SYNC.DEFER_BLOCKING 0x0 ;  /* 0x0000000000007b1d */ /* 0x000fec0000010000 */
[----:B------:R-:W-:Y:S02]  /*c9d0*/  STSM.16.M88.4 [R4], R32 ;  /* 0x0000002004007844 */ /* 0x000fe40000000200 */
[----:B------:R-:W-:Y:S06]  /*c9e0*/  BAR.SYNC.DEFER_BLOCKING 0x0 ;  /* 0x0000000000007b1d */ /* 0x000fec0000010000 */
[----:B0-----:R-:W0:Y:S02]  /*c9f0*/  LDS.128 R16, [R0] ;  /* 0x0000000000107984 */ /* 0x001e240000000c00 */
[----:B------:R-:W-:Y:S06]  /*ca00*/  BAR.SYNC.DEFER_BLOCKING 0x0 ;  /* 0x0000000000007b1d */ /* 0x000fec0000010000 */
[----:B------:R-:W-:Y:S02]  /*ca10*/  STSM.16.M88.4 [R4], R36 ;  /* 0x0000002404007844 */ /* 0x000fe40000000200 */
[----:B------:R-:W-:Y:S06]  /*ca20*/  BAR.SYNC.DEFER_BLOCKING 0x0 ;  /* 0x0000000000007b1d */ /* 0x000fec0000010000 */
[----:B------:R-:W3:Y:S02]  /*ca30*/  LDS.128 R20, [R0] ;  /* 0x0000000000147984 */ /* 0x000ee40000000c00 */
[----:B------:R-:W-:Y:S06]  /*ca40*/  BAR.SYNC.DEFER_BLOCKING 0x0 ;  /* 0x0000000000007b1d */ /* 0x000fec0000010000 */
[----:B------:R-:W-:Y:S02]  /*ca50*/  STSM.16.M88.4 [R4], R40 ;  /* 0x0000002804007844 */ /* 0x000fe40000000200 */
[----:B------:R-:W-:Y:S06]  /*ca60*/  BAR.SYNC.DEFER_BLOCKING 0x0 ;  /* 0x0000000000007b1d */ /* 0x000fec0000010000 */
[----:B------:R-:W4:Y:S02]  /*ca70*/  LDS.128 R24, [R0] ;  /* 0x0000000000187984 */ /* 0x000f240000000c00 */
        /* <DEDUP_REMOVED lines=89> */
[----:B------:R1:W-:Y:S02]  /*d010*/  STSM.16.M88.4 [R4], R132 ;  /* 0x0000008404007844 */ /* 0x0003e40000000200 */
[----:B------:R-:W-:Y:S01]  /*d020*/  BAR.SYNC.DEFER_BLOCKING 0x0 ;  /* 0x0000000000007b1d */ /* 0x000fe20000010000 */
[----:B-1----:R-:W-:-:S04]  /*d030*/  LEA R132, P6, R5, R2, 0x1 ;  /* 0x0000000205847211 */ /* 0x002fc800078c08ff */
[----:B------:R-:W-:Y:S01]  /*d040*/  LEA.HI.X.SX32 R133, R5, R3, 0x1, P6 ;  /* 0x0000000305857211 */ /* 0x000fe200030f0eff */
[----:B------:R-:W-:Y:S01]  /*d050*/  VIADD R5, R7, 0x5 ;  /* 0x0000000507057836 */ /* 0x000fe20000000000 */
[----:B------:R-:W-:-:S04]  /*d060*/  LEA R134, P6, R6, R2, 0x1 ;  /* 0x0000000206867211 */ /* 0x000fc800078c08ff */
[C---:B------:R-:W-:Y:S01]  /*d070*/  LEA.HI.X.SX32 R135, R6.reuse, R3, 0x1, P6 ;  /* 0x0000000306877211 */ /* 0x040fe200030f0eff */
[----:B------:R-:W1:Y:S01]  /*d080*/  LDS.128 R116, [R0] ;  /* 0x0000000000747984 */ /* 0x000e620000000c00 */
[----:B------:R-:W-:Y:S06]  /*d090*/  BAR.SYNC.DEFER_BLOCKING 0x0 ;  /* 0x0000000000007b1d */ /* 0x000fec0000010000 */
[----:B------:R2:W-:Y:S02]  /*d0a0*/  STSM.16.M88.4 [R4], R136 ;  /* 0x0000008804007844 */ /* 0x0005e40000000200 */
[----:B------:R-:W-:Y:S01]  /*d0b0*/  BAR.SYNC.DEFER_BLOCKING 0x0 ;  /* 0x0000000000007b1d */ /* 0x000fe20000010000 */
[----:B--2---:R-:W-:Y:S01]  /*d0c0*/  VIADD R136, R6, UR4 ;  /* 0x0000000406887c36 */ /* 0x004fe20008000000 */
[----:B------:R-:W-:-:S04]  /*d0d0*/  PRMT R137, R8, 0x7632, R137 ;  /* 0x0000763208897816 */ /* 0x000fc80000000089 */
[----:B------:R-:W-:Y:S01]  /*d0e0*/  ULDC UR4, c[0x0][0x248] ;  /* 0x0000920000047ab9 */ /* 0x000fe20000000800 */
[----:B------:R-:W-:Y:S01]  /*d0f0*/  VIADD R6, R7, 0x6 ;  /* 0x0000000607067836 */ /* 0x000fe20000000000 */
[----:B------:R-:W2:Y:S01]  /*d100*/  LDS.128 R120, [R0] ;  /* 0x0000000000787984 */ /* 0x000ea20000000c00 */
[----:B------:R-:W-:Y:S06]  /*d110*/  BAR.SYNC.DEFER_BLOCKING 0x0 ;  /* 0x0000000000007b1d */ /* 0x000fec0000010000 */
[----:B------:R-:W-:Y:S02]  /*d120*/  STSM.16.M88.4 [R4], R140 ;  /* 0x0000008c04007844 */ /* 0x000fe40000000200 */
[----:B------:R-:W-:Y:S06]  /*d130*/  BAR.SYNC.DEFER_BLOCKING 0x0 ;  /* 0x0000000000007b1d */ /* 0x000fec0000010000 */
[----:B------:R-:W2:Y:S02]  /*d140*/  LDS.128 R124, [R0] ;  /* 0x00000000007c7984 */ /* 0x000ea40000000c00 */
[----:B------:R-:W-:Y:S06]  /*d150*/  BAR.SYNC.DEFER_BLOCKING 0x0 ;  /* 0x0000000000007b1d */ /* 0x000fec0000010000 */
[----:B------:R-:W-:Y:S02]  /*d160*/  STSM.16.M88.4 [R4], R144 ;  /* 0x0000009004007844 */ /* 0x000fe40000000200 */
[----:B------:R-:W-:Y:S06]  /*d170*/  BAR.SYNC.DEFER_BLOCKING 0x0 ;  /* 0x0000000000007b1d */ /* 0x000fec0000010000 */
[----:B------:R-:W2:Y:S02]  /*d180*/  LDS.128 R128, [R0] ;  /* 0x0000000000807984 */ /* 0x000ea40000000c00 */
[----:B------:R-:W-:Y:S06]  /*d190*/  BAR.SYNC.DEFER_BLOCKING 0x0 ;  /* 0x0000000000007b1d */ /* 0x000fec0000010000 */
[----:B------:R0:W-:Y:S02]  /*d1a0*/  STSM.16.M88.4 [R4], R148 ;  /* 0x0000009404007844 */ /* 0x0001e40000000200 */
[----:B------:R-:W-:Y:S01]  /*d1b0*/  BAR.SYNC.DEFER_BLOCKING 0x0 ;  /* 0x0000000000007b1d */ /* 0x000fe20000010000 */
[----:B0-----:R-:W-:-:S05]  /*d1c0*/  LEA R4, P6, R136, R2, 0x1 ;  /* 0x0000000288047211 */ /* 0x001fca00078c08ff */
[----:B------:R0:W-:Y:S01]  /*d1d0*/  @P4 STG.E.U16 desc[UR14][R132.64], R8 ;  /* 0x0000000884004986 */ /* 0x0001e2000c10150e */
[----:B------:R-:W-:Y:S01]  /*d1e0*/  ISETP.LT.AND P4, PT, R5, UR5, !P0 ;  /* 0x0000000505007c0c */ /* 0x000fe2000c781270 */
[----:B------:R-:W-:Y:S01]  /*d1f0*/  ULDC UR5, c[0x0][0x22c] ;  /* 0x00008b0000057ab9 */ /* 0x000fe20000000800 */
[C---:B------:R-:W-:Y:S01]  /*d200*/  LEA.HI.X.SX32 R5, R136.reuse, R3, 0x1, P6 ;  /* 0x0000000388057211 */ /* 0x040fe200030f0eff */
[----:B------:R-:W-:Y:S01]  /*d210*/  VIADD R136, R136, UR4 ;  /* 0x0000000488887c36 */ /* 0x000fe20008000000 */
[----:B------:R3:W-:Y:S01]  /*d220*/  @P5 STG.E.U16 desc[UR14][R134.64], R137 ;  /* 0x0000008986005986 */ /* 0x0007e2000c10150e */
[----:B------:R-:W-:Y:S01]  /*d230*/  ISETP.LT.AND P5, PT, R6, UR5, !P0 ;  /* 0x0000000506007c0c */ /* 0x000fe2000c7a1270 */
[----:B------:R-:W-:Y:S01]  /*d240*/  ULDC UR4, c[0x0][0x248] ;  /* 0x0000920000047ab9 */ /* 0x000fe20000000800 */
[----:B------:R-:W-:Y:S01]  /*d250*/  ULDC UR5, c[0x0][0x22c] ;  /* 0x00008b0000057ab9 */ /* 0x000fe20000000800 */
[----:B------:R4:W-:Y:S01]  /*d260*/  @P2 STG.E.U16 desc[UR14][R4.64], R9 ;  /* 0x0000000904002986 */ /* 0x0009e2000c10150e */
[C---:B------:R-:W-:Y:S01]  /*d270*/  VIADD R6, R136.reuse, UR4 ;  /* 0x0000000488067c36 */ /* 0x040fe20008000000 */
[----:B------:R-:W-:Y:S01]  /*d280*/  ULDC UR4, c[0x0][0x22c] ;  /* 0x00008b0000047ab9 */ /* 0x000fe20000000800 */
[----:B0-----:R-:W-:Y:S01]  /*d290*/  LEA R132, P2, R136, R2, 0x1 ;  /* 0x0000000288847211 */ /* 0x001fe200078408ff */
[----:B------:R-:W-:-:S03]  /*d2a0*/  VIADD R8, R7, 0x7 ;  /* 0x0000000707087836 */ /* 0x000fc60000000000 */
[-C--:B------:R-:W-:Y:S02]  /*d2b0*/  LEA.HI.X.SX32 R133, R136, R3.reuse, 0x1, P2 ;  /* 0x0000000388857211 */ /* 0x080fe400010f0eff */
[----:B---3--:R-:W-:Y:S02]  /*d2c0*/  PRMT R135, R9, 0x7632, R135 ;  /* 0x0000763209877816 */ /* 0x008fe40000000087 */
[----:B------:R-:W-:Y:S01]  /*d2d0*/  ISETP.LT.AND P2, PT, R8, UR5, !P0 ;  /* 0x0000000508007c0c */ /* 0x000fe2000c741270 */
[C---:B------:R-:W-:Y:S01]  /*d2e0*/  VIADD R8, R7.reuse, 0x8 ;  /* 0x0000000807087836 */ /* 0x040fe20000000000 */
[----:B------:R-:W-:Y:S01]  /*d2f0*/  LEA R134, P6, R6, R2, 0x1 ;  /* 0x0000000206867211 */ /* 0x000fe200078c08ff */
[----:B------:R0:W-:Y:S01]  /*d300*/  @P1 STG.E.U16 desc[UR14][R132.64], R135 ;  /* 0x0000008784001986 */ /* 0x0001e2000c10150e */
[C---:B----4-:R-:W-:Y:S01]  /*d310*/  VIADD R5, R7.reuse, 0x9 ;  /* 0x0000000907057836 */ /* 0x050fe20000000000 */
[----:B------:R-:W-:Y:S01]  /*d320*/  PRMT R9, R10, 0x7632, R9 ;  /* 0x000076320a097816 */ /* 0x000fe20000000009 */
[----:B------:R-:W-:Y:S01]  /*d330*/  ULDC UR5, c[0x0][0x22c] ;  /* 0x00008b0000057ab9 */ /* 0x000fe20000000800 */
[----:B------:R-:W-:Y:S01]  /*d340*/  ISETP.LT.AND P1, PT, R8, UR4, !P0 ;  /* 0x0000000408007c0c */ /* 0x000fe2000c721270 */
[----:B------:R-:W-:Y:S01]  /*d350*/  ULDC UR4, c[0x0][0x248] ;  /* 0x0000920000047ab9 */ /* 0x000fe20000000800 */
[----:B------:R-:W-:Y:S01]  /*d360*/  VIADD R8, R7, 0xa ;  /* 0x0000000a07087836 */ /* 0x000fe20000000000 */
[C---:B0-----:R-:W-:Y:S01]  /*d370*/  LEA.HI.X.SX32 R135, R6.reuse, R3, 0x1, P6 ;  /* 0x0000000306877211 */ /* 0x041fe200030f0eff */
[----:B------:R-:W-:Y:S01]  /*d380*/  VIADD R6, R6, UR4 ;  /* 0x0000000406067c36 */ /* 0x000fe20008000000 */
[----:B------:R-:W-:-:S03]  /*d390*/  ULDC UR4, c[0x0][0x22c] ;  /* 0x00008b0000047ab9 */ /* 0x000fc60000000800 */
[----:B------:R0:W-:Y:S01]  /*d3a0*/  @P3 STG.E.U16 desc[UR14][R134.64], R10 ;  /* 0x0000000a86003986 */ /* 0x0001e2000c10150e */
[CC--:B------:R-:W-:Y:S02]  /*d3b0*/  LEA R4, P6, R6.reuse, R2.reuse, 0x1 ;  /* 0x0000000206047211 */ /* 0x0c0fe400078c08ff */
[----:B------:R-:W-:Y:S01]  /*d3c0*/  ISETP.LT.AND P3, PT, R5, UR4, !P0 ;  /* 0x0000000405007c0c */ /* 0x000fe2000c761270 */
[----:B------:R-:W-:Y:S01]  /*d3d0*/  ULDC UR4, c[0x0][0x248] ;  /* 0x0000920000047ab9 */ /* 0x000fe20000000800 */
[CC--:B------:R-:W-:Y:S01]  /*d3e0*/  LEA.HI.X.SX32 R5, R6.reuse, R3.reuse, 0x1, P6 ;  /* 0x0000000306057211 */ /* 0x0c0fe200030f0eff */
[----:B------:R-:W-:Y:S01]  /*d3f0*/  VIADD R6, R6, UR4 ;  /* 0x0000000406067c36 */ /* 0x000fe20008000000 */
[----:B------:R-:W-:Y:S01]  /*d400*/  ULDC UR4, c[0x0][0x248] ;  /* 0x0000920000047ab9 */ /* 0x000fe20000000800 */
[----:B------:R-:W-:Y:S01]  /*d410*/  ISETP.LT.AND P6, PT, R8, UR5, !P0 ;  /* 0x0000000508007c0c */ /* 0x000fe2000c7c1270 */
[----:B------:R-:W-:Y:S01]  /*d420*/  ULDC UR5, c[0x0][0x248] ;  /* 0x0000920000057ab9 */ /* 0x000fe20000000800 */
[----:B------:R3:W-:Y:S01]  /*d430*/  @P4 STG.E.U16 desc[UR14][R4.64], R9 ;  /* 0x0000000904004986 */ /* 0x0007e2000c10150e */
[CC--:B------:R-:W-:Y:S01]  /*d440*/  LEA R8, P4, R6.reuse, R2.reuse, 0x1 ;  /* 0x0000000206087211 */ /* 0x0c0fe200078808ff */
[C---:B0-----:R-:W-:Y:S01]  /*d450*/  VIADD R10, R6.reuse, UR4 ;  /* 0x00000004060a7c36 */ /* 0x041fe20008000000 */
[----:B------:R-:W-:Y:S01]  /*d460*/  ULDC UR4, c[0x0][0x22c] ;  /* 0x00008b0000047ab9 */ /* 0x000fe20000000800 */
[----:B------:R-:W-:Y:S01]  /*d470*/  VIADD R134, R7, 0xb ;  /* 0x0000000b07867836 */ /* 0x000fe20000000000 */
[-C--:B---3--:R-:W-:Y:S01]  /*d480*/  LEA.HI.X.SX32 R9, R6, R3.reuse, 0x1, P4 ;  /* 0x0000000306097211 */ /* 0x088fe200020f0eff */
[C---:B------:R-:W-:Y:S01]  /*d490*/  VIADD R6, R10.reuse, UR5 ;  /* 0x000000050a067c36 */ /* 0x040fe20008000000 */
[CC--:B------:R-:W-:Y:S01]  /*d4a0*/  LEA R132, P4, R10.reuse, R2.reuse, 0x1 ;  /* 0x000000020a847211 */ /* 0x0c0fe200078808ff */
[----:B------:R-:W-:Y:S01]  /*d4b0*/  ULDC UR5, c[0x0][0x22c] ;  /* 0x00008b0000057ab9 */ /* 0x000fe20000000800 */
[----:B------:R-:W-:Y:S01]  /*d4c0*/  PRMT R5, R11, 0x7632, R5 ;  /* 0x000076320b057816 */ /* 0x000fe20000000005 */
[----:B------:R-:W-:Y:S01]  /*d4d0*/  @P5 STG.E.U16 desc[UR14][R8.64], R11 ;  /* 0x0000000b08005986 */ /* 0x000fe2000c10150e */
[----:B------:R-:W-:Y:S01]  /*d4e0*/  LEA.HI.X.SX32 R133, R10, R3, 0x1, P4 ;  /* 0x000000030a857211 */ /* 0x000fe200020f0eff */
[----:B------:R-:W-:Y:S01]  /*d4f0*/  VIADD R10, R7, 0xc ;  /* 0x0000000c070a7836 */ /* 0x000fe20000000000 */
[----:B------:R-:W-:-:S02]  /*d500*/  LEA R4, P4, R6, R2, 0x1 ;  /* 0x0000000206047211 */ /* 0x000fc400078808ff */
[----:B------:R-:W-:Y:S01]  /*d510*/  ISETP.LT.AND P5, PT, R134, UR4, !P0 ;  /* 0x0000000486007c0c */ /* 0x000fe2000c7a1270 */
[----:B------:R0:W-:Y:S01]  /*d520*/  @P2 STG.E.U16 desc[UR14][R132.64], R5 ;  /* 0x0000000584002986 */ /* 0x0001e2000c10150e */
[----:B------:R-:W-:Y:S01]  /*d530*/  ULDC UR4, c[0x0][0x22c] ;  /* 0x00008b0000047ab9 */ /* 0x000fe20000000800 */
[----:B0-----:R-:W-:Y:S02]  /*d540*/  LEA.HI.X.SX32 R5, R6, R3, 0x1, P4 ;  /* 0x0000000306057211 */ /* 0x001fe400020f0eff */
[----:B------:R-:W-:Y:S01]  /*d550*/  ISETP.LT.AND P4, PT, R10, UR4, !P0 ;  /* 0x000000040a007c0c */ /* 0x000fe2000c781270 */
[----:B------:R-:W-:Y:S01]  /*d560*/  ULDC UR4, c[0x0][0x248] ;  /* 0x0000920000047ab9 */ /* 0x000fe20000000800 */
[----:B------:R-:W-:Y:S01]  /*d570*/  VIADD R10, R7, 0xd ;  /* 0x0000000d070a7836 */ /* 0x000fe20000000000 */
[----:B------:R0:W-:Y:S01]  /*d580*/  @P1 STG.E.U16 desc[UR14][R4.64], R12 ;  /* 0x0000000c04001986 */ /* 0x0001e2000c10150e */
[----:B------:R-:W-:Y:S01]  /*d590*/  VIADD R6, R6, UR4 ;  /* 0x0000000406067c36 */ /* 0x000fe20008000000 */
[----:B------:R-:W-:-:S02]  /*d5a0*/  ULDC UR4, c[0x0][0x22c] ;  /* 0x00008b0000047ab9 */ /* 0x000fc40000000800 */
[----:B------:R-:W-:Y:S01]  /*d5b0*/  ISETP.LT.AND P2, PT, R10, UR4, !P0 ;  /* 0x000000040a007c0c */ /* 0x000fe2000c741270 */
[----:B------:R-:W-:Y:S01]  /*d5c0*/  ULDC UR4, c[0x0][0x248] ;  /* 0x0000920000047ab9 */ /* 0x000fe20000000800 */
[----:B------:R-:W-:Y:S01]  /*d5d0*/  LEA R8, P1, R6, R2, 0x1 ;  /* 0x0000000206087211 */ /* 0x000fe200078208ff */
[----:B------:R-:W-:-:S03]  /*d5e0*/  VIADD R10, R7, 0xe ;  /* 0x0000000e070a7836 */ /* 0x000fc60000000000 */
[C---:B------:R-:W-:Y:S01]  /*d5f0*/  LEA.HI.X.SX32 R9, R6.reuse, R3, 0x1, P1 ;  /* 0x0000000306097211 */ /* 0x040fe200008f0eff */
[----:B------:R-:W-:Y:S01]  /*d600*/  VIADD R6, R6, UR4 ;  /* 0x0000000406067c36 */ /* 0x000fe20008000000 */
[----:B0-----:R-:W-:Y:S01]  /*d610*/  PRMT R5, R12, 0x7632, R5 ;  /* 0x000076320c057816 */ /* 0x001fe20000000005 */
[----:B------:R-:W-:Y:S01]  /*d620*/  ULDC UR4, c[0x0][0x248] ;  /* 0x0000920000047ab9 */ /* 0x000fe20000000800 */
[----:B------:R-:W-:Y:S01]  /*d630*/  ISETP.LT.AND P1, PT, R10, UR5, !P0 ;  /* 0x000000050a007c0c */ /* 0x000fe2000c721270 */
[C---:B------:R-:W-:Y:S01]  /*d640*/  VIADD R11, R6.reuse, UR4 ;  /* 0x00000004060b7c36 */ /* 0x040fe20008000000 */
[----:B------:R-:W-:Y:S01]  /*d650*/  ULDC UR4, c[0x0][0x248] ;  /* 0x0000920000047ab9 */ /* 0x000fe20000000800 */
[----:B------:R0:W-:Y:S01]  /*d660*/  @P3 STG.E.U16 desc[UR14][R8.64], R5 ;  /* 0x0000000508003986 */ /* 0x0001e2000c10150e */
[----:B------:R-:W-:Y:S01]  /*d670*/  LEA R4, P3, R6, R2, 0x1 ;  /* 0x0000000206047211 */ /* 0x000fe200078608ff */
[----:B------:R-:W-:Y:S01]  /*d680*/  VIADD R12, R7, 0xf ;  /* 0x0000000f070c7836 */ /* 0x000fe20000000000 */
[----:B------:R-:W-:-:S02]  /*d690*/  ULDC UR5, c[0x0][0x22c] ;  /* 0x00008b0000057ab9 */ /* 0x000fc40000000800 */
[-C--:B0-----:R-:W-:Y:S01]  /*d6a0*/  LEA.HI.X.SX32 R5, R6, R3.reuse, 0x1, P3 ;  /* 0x0000000306057211 */ /* 0x081fe200018f0eff */
[C---:B------:R-:W-:Y:S01]  /*d6b0*/  VIADD R6, R11.reuse, UR4 ;  /* 0x000000040b067c36 */ /* 0x040fe20008000000 */
[-C--:B------:R-:W-:Y:S01]  /*d6c0*/  LEA R10, P3, R11, R2.reuse, 0x1 ;  /* 0x000000020b0a7211 */ /* 0x080fe200078608ff */
[----:B------:R-:W-:Y:S01]  /*d6d0*/  ULDC UR4, c[0x0][0x248] ;  /* 0x0000920000047ab9 */ /* 0x000fe20000000800 */
[----:B------:R-:W-:Y:S01]  /*d6e0*/  PRMT R9, R13, 0x7632, R9 ;  /* 0x000076320d097816 */ /* 0x000fe20000000009 */
[----:B------:R0:W-:Y:S01]  /*d6f0*/  @P6 STG.E.U16 desc[UR14][R4.64], R13 ;  /* 0x0000000d04006986 */ /* 0x0001e2000c10150e */
[-C--:B------:R-:W-:Y:S02]  /*d700*/  LEA.HI.X.SX32 R11, R11, R3.reuse, 0x1, P3 ;  /* 0x000000030b0b7211 */ /* 0x080fe400018f0eff */
[-C--:B------:R-:W-:Y:S02]  /*d710*/  LEA R8, P6, R6, R2.reuse, 0x1 ;  /* 0x0000000206087211 */ /* 0x080fe400078c08ff */
[----:B------:R-:W-:Y:S01]  /*d720*/  ISETP.LT.AND P3, PT, R12, UR5, !P0 ;  /* 0x000000050c007c0c */ /* 0x000fe2000c761270 */
[----:B------:R3:W-:Y:S01]  /*d730*/  @P5 STG.E.U16 desc[UR14][R10.64], R9 ;  /* 0x000000090a005986 */ /* 0x0007e2000c10150e */
[C---:B------:R-:W-:Y:S01]  /*d740*/  VIADD R12, R7.reuse, 0x10 ;  /* 0x00000010070c7836 */ /* 0x040fe20000000000 */
[----:B------:R-:W-:Y:S01]  /*d750*/  ULDC UR5, c[0x0][0x22c] ;  /* 0x00008b0000057ab9 */ /* 0x000fe20000000800 */
[C---:B0-----:R-:W-:Y:S01]  /*d760*/  VIADD R13, R7.reuse, 0x15 ;  /* 0x00000015070d7836 */ /* 0x041fe20000000000 */
[CC--:B---3--:R-:W-:Y:S01]  /*d770*/  LEA.HI.X.SX32 R9, R6.reuse, R3.reuse, 0x1, P6 ;  /* 0x0000000306097211 */ /* 0x0c8fe200030f0eff */
[----:B------:R-:W-:Y:S01]  /*d780*/  VIADD R6, R6, UR4 ;  /* 0x0000000406067c36 */ /* 0x000fe20008000000 */
[----:B------:R-:W-:Y:S01]  /*d790*/  ULDC UR4, c[0x0][0x248] ;  /* 0x0000920000047ab9 */ /* 0x000fe20000000800 */
[----:B------:R-:W-:Y:S01]  /*d7a0*/  ISETP.LT.AND P6, PT, R12, UR5, !P0 ;  /* 0x000000050c007c0c */ /* 0x000fe2000c7c1270 */
[C---:B------:R-:W-:Y:S01]  /*d7b0*/  VIADD R10, R7.reuse, 0x11 ;  /* 0x00000011070a7836 */ /* 0x040fe20000000000 */
[----:B------:R0:W-:Y:S01]  /*d7c0*/  @P4 STG.E.U16 desc[UR14][R8.64], R14 ;  /* 0x0000000e08004986 */ /* 0x0001e2000c10150e */
[CC--:B------:R-:W-:Y:S01]  /*d7d0*/  LEA R4, P4, R6.reuse, R2.reuse, 0x1 ;  /* 0x0000000206047211 */ /* 0x0c0fe200078808ff */
[C---:B------:R-:W-:Y:S01]  /*d7e0*/  VIADD R12, R6.reuse, UR4 ;  /* 0x00000004060c7c36 */ /* 0x040fe20008000000 */
[----:B------:R-:W-:Y:S01]  /*d7f0*/  ULDC UR5, c[0x0][0x22c] ;  /* 0x00008b0000057ab9 */ /* 0x000fe20000000800 */
[----:B------:R-:W-:Y:S01]  /*d800*/  ULDC UR4, c[0x0][0x22c] ;  /* 0x00008b0000047ab9 */ /* 0x000fe20000000800 */
[----:B------:R-:W-:Y:S01]  /*d810*/  LEA.HI.X.SX32 R5, R6, R3, 0x1, P4 ;  /* 0x0000000306057211 */ /* 0x000fe200020f0eff */
[----:B------:R-:W-:Y:S01]  /*d820*/  VIADD R6, R7, 0x12 ;  /* 0x0000001207067836 */ /* 0x000fe20000000000 */
[----:B------:R-:W-:Y:S01]  /*d830*/  ISETP.LT.AND P5, PT, R10, UR5, !P0 ;  /* 0x000000050a007c0c */ /* 0x000fe2000c7a1270 */
[----:B------:R-:W-:Y:S01]  /*d840*/  ULDC UR5, c[0x0][0x22c] ;  /* 0x00008b0000057ab9 */ /* 0x000fe20000000800 */
[----:B------:R-:W-:-:S02]  /*d850*/  LEA R10, P4, R12, R2, 0x1 ;  /* 0x000000020c0a7211 */ /* 0x000fc400078808ff */
[----:B0-----:R-:W-:Y:S01]  /*d860*/  PRMT R9, R14, 0x7632, R9 ;  /* 0x000076320e097816 */ /* 0x001fe20000000009 */
[----:B------:R-:W-:Y:S01]  /*d870*/  VIADD R14, R7, 0xff ;  /* 0x000000ff070e7836 */ /* 0x000fe20000000000 */
[----:B------:R-:W-:-:S03]  /*d880*/  LEA.HI.X.SX32 R11, R12, R3, 0x1, P4 ;  /* 0x000000030c0b7211 */ /* 0x000fc600020f0eff */
[----:B------:R0:W-:Y:S01]  /*d890*/  @P2 STG.E.U16 desc[UR14][R4.64], R9 ;  /* 0x0000000904002986 */ /* 0x0001e2000c10150e */
[----:B------:R-:W-:Y:S01]  /*d8a0*/  ISETP.LT.AND P2, PT, R6, UR4, !P0 ;  /* 0x0000000406007c0c */ /* 0x000fe2000c741270 */
[----:B------:R-:W-:Y:S01]  /*d8b0*/  ULDC UR4, c[0x0][0x248] ;  /* 0x0000920000047ab9 */ /* 0x000fe20000000800 */
[----:B------:R-:W-:Y:S01]  /*d8c0*/  VIADD R6, R7, 0x13 ;  /* 0x0000001307067836 */ /* 0x000fe20000000000 */
[----:B------:R3:W-:Y:S01]  /*d8d0*/  @P1 STG.E.U16 desc[UR14][R10.64], R15 ;  /* 0x0000000f0a001986 */ /* 0x0007e2000c10150e */
[----:B------:R-:W-:Y:S01]  /*d8e0*/  VIADD R12, R12, UR4 ;  /* 0x000000040c0c7c36 */ /* 0x000fe20008000000 */
[----:B------:R-:W-:Y:S02]  /*d8f0*/  ULDC UR4, c[0x0][0x22c] ;  /* 0x00008b0000047ab9 */ /* 0x000fe40000000800 */
[----:B------:R-:W-:Y:S01]  /*d900*/  ISETP.LT.AND P1, PT, R6, UR4, !P0 ;  /* 0x0000000406007c0c */ /* 0x000fe2000c721270 */
[----:B------:R-:W-:Y:S01]  /*d910*/  ULDC UR4, c[0x0][0x248] ;  /* 0x0000920000047ab9 */ /* 0x000fe20000000800 */
[----:B------:R-:W-:-:S02]  /*d920*/  LEA R8, P4, R12, R2, 0x1 ;  /* 0x000000020c087211 */ /* 0x000fc400078808ff */
[----:B0-----:R-:W-:Y:S01]  /*d930*/  PRMT R5, R15, 0x7632, R5 ;  /* 0x000076320f057816 */ /* 0x001fe20000000005 */
[C---:B------:R-:W-:Y:S01]  /*d940*/  VIADD R4, R7.reuse, 0x14 ;  /* 0x0000001407047836 */ /* 0x040fe20000000000 */
[CC--:B------:R-:W-:Y:S01]  /*d950*/  LEA.HI.X.SX32 R9, R12.reuse, R3.reuse, 0x1, P4 ;  /* 0x000000030c097211 */ /* 0x0c0fe200020f0eff */
[----:B------:R-:W-:Y:S01]  /*d960*/  VIADD R12, R12, UR4 ;  /* 0x000000040c0c7c36 */ /* 0x000fe20008000000 */
[----:B------:R-:W-:Y:S01]  /*d970*/  ULDC UR4, c[0x0][0x248] ;  /* 0x0000920000047ab9 */ /* 0x000fe20000000800 */
[C---:B---3--:R-:W-:Y:S01]  /*d980*/  VIADD R15, R7.reuse, 0xfe ;  /* 0x000000fe070f7836 */ /* 0x048fe20000000000 */
[----:B------:R-:W-:Y:S01]  /*d990*/  ISETP.LT.AND P4, PT, R4, UR5, !P0 ;  /* 0x0000000504007c0c */ /* 0x000fe2000c781270 */
[----:B------:R0:W-:Y:S01]  /*d9a0*/  @P3 STG.E.U16 desc[UR14][R8.64], R5 ;  /* 0x0000000508003986 */ /* 0x0001e2000c10150e */
[CC--:B------:R-:W-:Y:S01]  /*d9b0*/  LEA R4, P3, R12.reuse, R2.reuse, 0x1 ;  /* 0x000000020c047211 */ /* 0x0c0fe200078608ff */
[C---:B------:R-:W-:Y:S01]  /*d9c0*/  VIADD R6, R12.reuse, UR4 ;  /* 0x000000040c067c36 */ /* 0x040fe20008000000 */
[----:B------:R-:W-:Y:S01]  /*d9d0*/  ULDC UR4, c[0x0][0x248] ;  /* 0x0000920000047ab9 */ /* 0x000fe20000000800 */
[----:B------:R-:W-:Y:S01]  /*d9e0*/  ULDC UR5, c[0x0][0x22c] ;  /* 0x00008b0000057ab9 */ /* 0x000fe20000000800 */
[-C--:B0-----:R-:W-:Y:S01]  /*d9f0*/  LEA.HI.X.SX32 R5, R12, R3.reuse, 0x1, P3 ;  /* 0x000000030c057211 */ /* 0x081fe200018f0eff */
[C---:B------:R-:W-:Y:S01]  /*da00*/  VIADD R12, R6.reuse, UR4 ;  /* 0x00000004060c7c36 */ /* 0x040fe20008000000 */
[-C--:B------:R-:W-:Y:S01]  /*da10*/  LEA R10, P3, R6, R2.reuse, 0x1 ;  /* 0x00000002060a7211 */ /* 0x080fe200078608ff */
        /* <DEDUP_REMOVED lines=9> */
[C---:B------:R-:W-:Y:S01]  /*dab0*/  VIADD R13, R7.reuse, 0x25 ;  /* 0x00000025070d7836 */ /* 0x040fe20000000000 */
[----:B------:R-:W-:Y:S01]  /*dac0*/  ISETP.LT.AND P5, PT, R6, UR5, !P0 ;  /* 0x0000000506007c0c */ /* 0x000fe2000c7a1270 */
[----:B------:R-:W-:Y:S01]  /*dad0*/  ULDC UR5, c[0x0][0x22c] ;  /* 0x00008b0000057ab9 */ /* 0x000fe20000000800 */
[C---:B0-----:R-:W-:Y:S01]  /*dae0*/  LEA.HI.X.SX32 R9, R12.reuse, R3, 0x1, P6 ;  /* 0x000000030c097211 */ /* 0x041fe200030f0eff */
[----:B------:R-:W-:Y:S01]  /*daf0*/  VIADD R12, R12, UR4 ;  /* 0x000000040c0c7c36 */ /* 0x000fe20008000000 */
[----:B------:R-:W-:Y:S01]  /*db00*/  ULDC UR4, c[0x0][0x248] ;  /* 0x0000920000047ab9 */ /* 0x000fe20000000800 */
[----:B------:R-:W-:Y:S01]  /*db10*/  VIADD R10, R7, 0x17 ;  /* 0x00000017070a7836 */ /* 0x000fe20000000000 */
[----:B------:R-:W-:Y:S01]  /*db20*/  PRMT R11, R17, 0x7632, R11 ;  /* 0x00007632110b7816 */ /* 0x000fe2000000000b */
[----:B------:R0:W-:Y:S01]  /*db30*/  @P2 STG.E.U16 desc[UR14][R8.64], R17 ;  /* 0x0000001108002986 */ /* 0x0001e2000c10150e */
[C---:B------:R-:W-:Y:S01]  /*db40*/  LEA R4, P2, R12.reuse, R2, 0x1 ;  /* 0x000000020c047211 */ /* 0x040fe200078408ff */
[----:B------:R-:W-:Y:S01]  /*db50*/  VIADD R6, R12, UR4 ;  /* 0x000000040c067c36 */ /* 0x000fe20008000000 */
[----:B------:R-:W-:-:S02]  /*db60*/  ULDC UR4, c[0x0][0x22c] ;  /* 0x00008b0000047ab9 */ /* 0x000fc40000000800 */
[-C--:B------:R-:W-:Y:S01]  /*db70*/  LEA.HI.X.SX32 R5, R12, R3.reuse, 0x1, P2 ;  /* 0x000000030c057211 */ /* 0x080fe200010f0eff */
[C---:B------:R-:W-:Y:S01]  /*db80*/  VIADD R12, R7.reuse, 0x18 ;  /* 0x00000018070c7836 */ /* 0x040fe20000000000 */
[----:B------:R-:W-:Y:S01]  /*db90*/  ISETP.LT.AND P2, PT, R10, UR5, !P0 ;  /* 0x000000050a007c0c */ /* 0x000fe2000c741270 */
[----:B------:R-:W-:Y:S01]  /*dba0*/  ULDC UR5, c[0x0][0x22c] ;  /* 0x00008b0000057ab9 */ /* 0x000fe20000000800 */
[-C--:B------:R-:W-:Y:S01]  /*dbb0*/  LEA R10, P6, R6, R2.reuse, 0x1 ;  /* 0x00000002060a7211 */ /* 0x080fe200078c08ff */
[----:B------:R3:W-:Y:S01]  /*dbc0*/  @P1 STG.E.U16 desc[UR14][R4.64], R11 ;  /* 0x0000000b04001986 */ /* 0x0007e2000c10150e */
[----:B------:R-:W-:Y:S01]  /*dbd0*/  ISETP.LT.AND P1, PT, R12, UR4, !P0 ;  /* 0x000000040c007c0c */ /* 0x000fe2000c721270 */
[----:B------:R-:W-:Y:S01]  /*dbe0*/  ULDC UR4, c[0x0][0x248] ;  /* 0x0000920000047ab9 */ /* 0x000fe20000000800 */
[C---:B0-----:R-:W-:Y:S02]  /*dbf0*/  VIADD R9, R7.reuse, 0x19 ;  /* 0x0000001907097836 */ /* 0x041fe40000000000 */
[C---:B------:R-:W-:Y:S01]  /*dc00*/  VIADD R12, R7.reuse, 0x1b ;  /* 0x0000001b070c7836 */ /* 0x040fe20000000000 */
[C---:B---3--:R-:W-:Y:S01]  /*dc10*/  LEA.HI.X.SX32 R11, R6.reuse, R3, 0x1, P6 ;  /* 0x00000003060b7211 */ /* 0x048fe200030f0eff */
[----:B------:R-:W-:Y:S01]  /*dc20*/  VIADD R6, R6, UR4 ;  /* 0x0000000406067c36 */ /* 0x000fe20008000000 */
[----:B------:R-:W-:Y:S01]  /*dc30*/  ULDC UR4, c[0x0][0x22c] ;  /* 0x00008b0000047ab9 */ /* 0x000fe20000000800 */
[----:B------:R-:W-:Y:S01]  /*dc40*/  PRMT R5, R18, 0x7632, R5 ;  /* 0x0000763212057816 */ /* 0x000fe20000000005 */
[----:B------:R-:W-:Y:S01]  /*dc50*/  VIADD R4, R7, 0x1a ;  /* 0x0000001a07047836 */ /* 0x000fe20000000000 */
[----:B------:R0:W-:Y:S01]  /*dc60*/  @P4 STG.E.U16 desc[UR14][R10.64], R18 ;  /* 0x000000120a004986 */ /* 0x0001e2000c10150e */
[----:B------:R-:W-:-:S02]  /*dc70*/  LEA R8, P6, R6, R2, 0x1 ;  /* 0x0000000206087211 */ /* 0x000fc400078c08ff */
[----:B------:R-:W-:Y:S01]  /*dc80*/  ISETP.LT.AND P4, PT, R9, UR4, !P0 ;  /* 0x0000000409007c0c */ /* 0x000fe2000c781270 */
[----:B------:R-:W-:Y:S01]  /*dc90*/  ULDC UR4, c[0x0][0x248] ;  /* 0x0000920000047ab9 */ /* 0x000fe20000000800 */
[C---:B------:R-:W-:Y:S01]  /*dca0*/  LEA.HI.X.SX32 R9, R6.reuse, R3, 0x1, P6 ;  /* 0x0000000306097211 */ /* 0x040fe200030f0eff */
[----:B------:R-:W-:Y:S01]  /*dcb0*/  VIADD R6, R6, UR4 ;  /* 0x0000000406067c36 */ /* 0x000fe20008000000 */
[----:B------:R-:W-:Y:S01]  /*dcc0*/  ULDC UR4, c[0x0][0x248] ;  /* 0x0000920000047ab9 */ /* 0x000fe20000000800 */
[----:B------:R-:W-:Y:S01]  /*dcd0*/  ISETP.LT.AND P6, PT, R4, UR5, !P0 ;  /* 0x0000000504007c0c */ /* 0x000fe2000c7c1270 */
[----:B------:R-:W-:Y:S01]  /*dce0*/  ULDC UR5, c[0x0][0x248] ;  /* 0x0000920000057ab9 */ /* 0x000fe20000000800 */
[----:B------:R3:W-:Y:S01]  /*dcf0*/  @P3 STG.E.U16 desc[UR14][R8.64], R5 ;  /* 0x0000000508003986 */ /* 0x0007e2000c10150e */
[C---:B------:R-:W-:Y:S01]  /*dd00*/  LEA R4, P3, R6.reuse, R2, 0x1 ;  /* 0x0000000206047211 */ /* 0x040fe200078608ff */
[----:B0-----:R-:W-:Y:S01]  /*dd10*/  VIADD R11, R6, UR4 ;  /* 0x00000004060b7c36 */ /* 0x001fe20008000000 */
[----:B------:R-:W-:-:S02]  /*dd20*/  ULDC UR4, c[0x0][0x22c] ;  /* 0x00008b0000047ab9 */ /* 0x000fc40000000800 */
[-C--:B---3--:R-:W-:Y:S01]  /*dd30*/  LEA.HI.X.SX32 R5, R6, R3.reuse, 0x1, P3 ;  /* 0x0000000306057211 */ /* 0x088fe200018f0eff */
[C---:B------:R-:W-:Y:S01]  /*dd40*/  VIADD R6, R11.reuse, UR5 ;  /* 0x000000050b067c36 */ /* 0x040fe20008000000 */
[-C--:B------:R-:W-:Y:S01]  /*dd50*/  LEA R10, P3, R11, R2.reuse, 0x1 ;  /* 0x000000020b0a7211 */ /* 0x080fe200078608ff */
[----:B------:R-:W-:Y:S01]  /*dd60*/  ULDC UR5, c[0x0][0x22c] ;  /* 0x00008b0000057ab9 */ /* 0x000fe20000000800 */
[----:B------:R-:W-:Y:S01]  /*dd70*/  PRMT R9, R19, 0x7632, R9 ;  /* 0x0000763213097816 */ /* 0x000fe20000000009 */
[----:B------:R-:W-:Y:S01]  /*dd80*/  @P5 STG.E.U16 desc[UR14][R4.64], R19 ;  /* 0x0000001304005986 */ /* 0x000fe2000c10150e */
[----:B------:R-:W-:Y:S02]  /*dd90*/  LEA.HI.X.SX32 R11, R11, R3, 0x1, P3 ;  /* 0x000000030b0b7211 */ /* 0x000fe400018f0eff */
[----:B------:R-:W-:Y:S01]  /*dda0*/  ISETP.LT.AND P5, PT, R12, UR4, !P0 ;  /* 0x000000040c007c0c */ /* 0x000fe2000c7a1270 */
[----:B------:R-:W-:Y:S01]  /*ddb0*/  VIADD R12, R7, 0x1c ;  /* 0x0000001c070c7836 */ /* 0x000fe20000000000 */
[----:B------:R-:W-:Y:S01]  /*ddc0*/  LEA R8, P3, R6, R2, 0x1 ;  /* 0x0000000206087211 */ /* 0x000fe200078608ff */
[----:B------:R0:W-:Y:S01]  /*ddd0*/  @P2 STG.E.U16 desc[UR14][R10.64], R9 ;  /* 0x000000090a002986 */ /* 0x0001e2000c10150e */
[----:B------:R-:W-:-:S03]  /*dde0*/  ULDC UR4, c[0x0][0x22c] ;  /* 0x00008b0000047ab9 */ /* 0x000fc60000000800 */
[----:B------:R3:W4:Y:S01]  /*ddf0*/  LDS.128 R16, [R0] ;  /* 0x0000000000107984 */ /* 0x0007220000000c00 */
[----:B0-----:R-:W-:Y:S01]  /*de00*/  LEA.HI.X.SX32 R9, R6, R3, 0x1, P3 ;  /* 0x0000000306097211 */ /* 0x001fe200018f0eff */
[C---:B------:R-:W-:Y:S01]  /*de10*/  VIADD R10, R7.reuse, 0x1e ;  /* 0x0000001e070a7836 */ /* 0x040fe20000000000 */
[----:B------:R-:W-:Y:S01]  /*de20*/  ISETP.LT.AND P3, PT, R12, UR4, !P0 ;  /* 0x000000040c007c0c */ /* 0x000fe2000c761270 */
[----:B------:R-:W-:Y:S01]  /*de30*/  ULDC UR4, c[0x0][0x248] ;  /* 0x0000920000047ab9 */ /* 0x000fe20000000800 */
[C---:B------:R-:W-:Y:S01]  /*de40*/  VIADD R12, R7.reuse, 0x1d ;  /* 0x0000001d070c7836 */ /* 0x040fe20000000000 */
[----:B------:R0:W-:Y:S01]  /*de50*/  @P1 STG.E.U16 desc[UR14][R8.64], R20 ;  /* 0x0000001408001986 */ /* 0x0001e2000c10150e */
[----:B------:R-:W-:Y:S01]  /*de60*/  VIADD R6, R6, UR4 ;  /* 0x0000000406067c36 */ /* 0x000fe20008000000 */
[----:B------:R-:W-:Y:S01]  /*de70*/  ULDC UR4, c[0x0][0x22c] ;  /* 0x00008b0000047ab9 */ /* 0x000fe20000000800 */
[C---:B---3--:R-:W-:Y:S01]  /*de80*/  VIADD R0, R7.reuse, 0xfb ;  /* 0x000000fb07007836 */ /* 0x048fe20000000000 */
        /* <DEDUP_REMOVED lines=13> */
[----:B------:R-:W-:-:S03]  /*df60*/  ULDC UR5, c[0x0][0x22c] ;  /* 0x00008b0000057ab9 */ /* 0x000fc60000000800 */
[-C--:B0-----:R-:W-:Y:S01]  /*df70*/  LEA.HI.X.SX32 R9, R6, R3.reuse, 0x1, P4 ;  /* 0x0000000306097211 */ /* 0x081fe200020f0eff */
[C---:B------:R-:W-:Y:S01]  /*df80*/  VIADD R6, R11.reuse, UR4 ;  /* 0x000000040b067c36 */ /* 0x040fe20008000000 */
[-C--:B------:R-:W-:Y:S01]  /*df90*/  LEA R10, P4, R11, R2.reuse, 0x1 ;  /* 0x000000020b0a7211 */ /* 0x080fe200078808ff */
[----:B------:R-:W-:Y:S01]  /*dfa0*/  ULDC UR4, c[0x0][0x248] ;  /* 0x0000920000047ab9 */ /* 0x000fe20000000800 */
[----:B------:R-:W-:Y:S01]  /*dfb0*/  PRMT R5, R21, 0x7632, R5 ;  /* 0x0000763215057816 */ /* 0x000fe20000000005 */
[----:B------:R-:W-:Y:S01]  /*dfc0*/  @P6 STG.E.U16 desc[UR14][R8.64], R21 ;  /* 0x0000001508006986 */ /* 0x000fe2000c10150e */
[-C--:B------:R-:W-:Y:S02]  /*dfd0*/  LEA.HI.X.SX32 R11, R11, R3.reuse, 0x1, P4 ;  /* 0x000000030b0b7211 */ /* 0x080fe400020f0eff */
[-C--:B------:R-:W-:Y:S02]  /*dfe0*/  LEA R4, P6, R6, R2.reuse, 0x1 ;  /* 0x0000000206047211 */ /* 0x080fe400078c08ff */
[----:B------:R-:W-:Y:S01]  /*dff0*/  ISETP.LT.AND P4, PT, R12, UR5, !P0 ;  /* 0x000000050c007c0c */ /* 0x000fe2000c781270 */
[----:B------:R0:W-:Y:S01]  /*e000*/  @P5 STG.E.U16 desc[UR14][R10.64], R5 ;  /* 0x000000050a005986 */ /* 0x0001e2000c10150e */
[C---:B------:R-:W-:Y:S01]  /*e010*/  VIADD R12, R7.reuse, 0x20 ;  /* 0x00000020070c7836 */ /* 0x040fe20000000000 */
[----:B------:R-:W-:Y:S01]  /*e020*/  ULDC UR5, c[0x0][0x22c] ;  /* 0x00008b0000057ab9 */ /* 0x000fe20000000800 */
[CC--:B0-----:R-:W-:Y:S01]  /*e030*/  LEA.HI.X.SX32 R5, R6.reuse, R3.reuse, 0x1, P6 ;  /* 0x0000000306057211 */ /* 0x0c1fe200030f0eff */
[----:B------:R-:W-:Y:S01]  /*e040*/  VIADD R6, R6, UR4 ;  /* 0x0000000406067c36 */ /* 0x000fe20008000000 */
[----:B------:R-:W-:Y:S01]  /*e050*/  ULDC UR4, c[0x0][0x248] ;  /* 0x0000920000047ab9 */ /* 0x000fe20000000800 */
[----:B------:R-:W-:Y:S01]  /*e060*/  ISETP.LT.AND P6, PT, R12, UR5, !P0 ;  /* 0x000000050c007c0c */ /* 0x000fe2000c7c1270 */
[C---:B------:R-:W-:Y:S01]  /*e070*/  VIADD R10, R7.reuse, 0x21 ;  /* 0x00000021070a7836 */ /* 0x040fe20000000000 */
[----:B------:R0:W-:Y:S01]  /*e080*/  @P3 STG.E.U16 desc[UR14][R4.64], R22 ;  /* 0x0000001604003986 */ /* 0x0001e2000c10150e */
[CC--:B------:R-:W-:Y:S01]  /*e090*/  LEA R8, P3, R6.reuse, R2.reuse, 0x1 ;  /* 0x0000000206087211 */ /* 0x0c0fe200078608ff */
[----:B------:R-:W-:Y:S01]  /*e0a0*/  VIADD R12, R6, UR4 ;  /* 0x00000004060c7c36 */ /* 0x000fe20008000000 */
[----:B------:R-:W-:Y:S01]  /*e0b0*/  PRMT R11, R22, 0x7632, R11 ;  /* 0x00007632160b7816 */ /* 0x000fe2000000000b */
[----:B------:R-:W-:Y:S01]  /*e0c0*/  ULDC UR5, c[0x0][0x22c] ;  /* 0x00008b0000057ab9 */ /* 0x000fe20000000800 */
[-C--:B------:R-:W-:Y:S01]  /*e0d0*/  LEA.HI.X.SX32 R9, R6, R3.reuse, 0x1, P3 ;  /* 0x0000000306097211 */ /* 0x080fe200018f0eff */
[C---:B------:R-:W-:Y:S01]  /*e0e0*/  VIADD R6, R7.reuse, 0x22 ;  /* 0x0000002207067836 */ /* 0x040fe20000000000 */
[----:B------:R-:W-:Y:S01]  /*e0f0*/  ISETP.LT.AND P5, PT, R10, UR5, !P0 ;  /* 0x000000050a007c0c */ /* 0x000fe2000c7a1270 */
[----:B------:R-:W-:Y:S01]  /*e100*/  ULDC UR4, c[0x0][0x22c] ;  /* 0x00008b0000047ab9 */ /* 0x000fe20000000800 */
[----:B------:R-:W-:Y:S01]  /*e110*/  LEA R10, P3, R12, R2, 0x1 ;  /* 0x000000020c0a7211 */ /* 0x000fe200078608ff */
[----:B------:R3:W-:Y:S01]  /*e120*/  @P2 STG.E.U16 desc[UR14][R8.64], R11 ;  /* 0x0000000b08002986 */ /* 0x0007e2000c10150e */
[----:B------:R-:W-:Y:S01]  /*e130*/  ISETP.LT.AND P2, PT, R6, UR4, !P0 ;  /* 0x0000000406007c0c */ /* 0x000fe2000c741270 */
[----:B------:R-:W-:Y:S01]  /*e140*/  ULDC UR4, c[0x0][0x248] ;  /* 0x0000920000047ab9 */ /* 0x000fe20000000800 */
[C---:B0-----:R-:W-:Y:S01]  /*e150*/  VIADD R5, R7.reuse, 0x23 ;  /* 0x0000002307057836 */ /* 0x041fe20000000000 */
[----:B------:R-:W-:Y:S01]  /*e160*/  ULDC UR5, c[0x0][0x22c] ;  /* 0x00008b0000057ab9 */ /* 0x000fe20000000800 */
[----:B------:R-:W-:Y:S01]  /*e170*/  VIADD R6, R7, 0x24 ;  /* 0x0000002407067836 */ /* 0x000fe20000000000 */
[C---:B---3--:R-:W-:Y:S01]  /*e180*/  LEA.HI.X.SX32 R11, R12.reuse, R3, 0x1, P3 ;  /* 0x000000030c0b7211 */ /* 0x048fe200018f0eff */
[----:B------:R-:W-:Y:S01]  /*e190*/  VIADD R12, R12, UR4 ;  /* 0x000000040c0c7c36 */ /* 0x000fe20008000000 */
[----:B------:R-:W-:Y:S01]  /*e1a0*/  ULDC UR4, c[0x0][0x22c] ;  /* 0x00008b0000047ab9 */ /* 0x000fe20000000800 */
[----:B------:R-:W-:-:S02]  /*e1b0*/  PRMT R9, R23, 0x7632, R9 ;  /* 0x0000763217097816 */ /* 0x000fc40000000009 */
[----:B------:R-:W-:Y:S01]  /*e1c0*/  @P1 STG.E.U16 desc[UR14][R10.64], R23 ;  /* 0x000000170a001986 */ /* 0x000fe2000c10150e */
[CC--:B------:R-:W-:Y:S02]  /*e1d0*/  LEA R4, P3, R12.reuse, R2.reuse, 0x1 ;  /* 0x000000020c047211 */ /* 0x0c0fe400078608ff */
        /* <DEDUP_REMOVED lines=9> */
[----:B------:R-:W-:Y:S01]  /*e270*/  VIADD R6, R12, UR4 ;  /* 0x000000040c067c36 */ /* 0x000fe20008000000 */
[----:B------:R-:W-:-:S02]  /*e280*/  ULDC UR4, c[0x0][0x248] ;  /* 0x0000920000047ab9 */ /* 0x000fc40000000800 */
[-C--:B0-----:R-:W-:Y:S01]  /*e290*/  LEA.HI.X.SX32 R9, R12, R3.reuse, 0x1, P4 ;  /* 0x000000030c097211 */ /* 0x081fe200020f0eff */
[C---:B------:R-:W-:Y:S01]  /*e2a0*/  VIADD R12, R6.reuse, UR4 ;  /* 0x00000004060c7c36 */ /* 0x040fe20008000000 */
[-C--:B------:R-:W-:Y:S01]  /*e2b0*/  LEA R10, P4, R6, R2.reuse, 0x1 ;  /* 0x00000002060a7211 */ /* 0x080fe200078808ff */
[----:B------:R-:W-:Y:S01]  /*e2c0*/  ULDC UR4, c[0x0][0x248] ;  /* 0x0000920000047ab9 */ /* 0x000fe20000000800 */
[----:B------:R-:W-:Y:S01]  /*e2d0*/  PRMT R5, R24, 0x7632, R5 ;  /* 0x0000763218057816 */ /* 0x000fe20000000005 */
[----:B------:R-:W-:Y:S01]  /*e2e0*/  @P6 STG.E.U16 desc[UR14][R8.64], R24 ;  /* 0x0000001808006986 */ /* 0x000fe2000c10150e */
[-C--:B------:R-:W-:Y:S01]  /*e2f0*/  LEA.HI.X.SX32 R11, R6, R3.reuse, 0x1, P4 ;  /* 0x00000003060b7211 */ /* 0x080fe200020f0eff */
[----:B------:R-:W-:Y:S01]  /*e300*/  VIADD R6, R7, 0x26 ;  /* 0x0000002607067836 */ /* 0x000fe20000000000 */
[-C--:B------:R-:W-:Y:S02]  /*e310*/  LEA R4, P6, R12, R2.reuse, 0x1 ;  /* 0x000000020c047211 */ /* 0x080fe400078c08ff */
        /* <DEDUP_REMOVED lines=54> */
[----:B------:R-:W-:-:S02]  /*e680*/  ULDC UR4, c[0x0][0x22c] ;  /* 0x00008b0000047ab9 */ /* 0x000fc40000000800 */
[----:B0-----:R-:W-:Y:S01]  /*e690*/  LEA.HI.X.SX32 R5, R6, R3, 0x1, P4 ;  /* 0x0000000306057211 */ /* 0x001fe200020f0eff */
[C---:B------:R-:W-:Y:S01]  /*e6a0*/  VIADD R10, R7.reuse, 0x2e ;  /* 0x0000002e070a7836 */ /* 0x040fe20000000000 */
[----:B------:R-:W-:Y:S01]  /*e6b0*/  ISETP.LT.AND P4, PT, R12, UR4, !P0 ;  /* 0x000000040c007c0c */ /* 0x000fe2000c781270 */
[----:B------:R-:W-:Y:S01]  /*e6c0*/  ULDC UR4, c[0x0][0x248] ;  /* 0x0000920000047ab9 */ /* 0x000fe20000000800 */
[C---:B------:R-:W-:Y:S01]  /*e6d0*/  VIADD R12, R7.reuse, 0x2d ;  /* 0x0000002d070c7836 */ /* 0x040fe20000000000 */
[----:B------:R0:W-:Y:S01]  /*e6e0*/  @P1 STG.E.U16 desc[UR14][R4.64], R28 ;  /* 0x0000001c04001986 */ /* 0x0001e2000c10150e */
[----:B------:R-:W-:Y:S01]  /*e6f0*/  VIADD R6, R6, UR4 ;  /* 0x0000000406067c36 */ /* 0x000fe20008000000 */
[----:B------:R-:W-:Y:S02]  /*e700*/  ULDC UR4, c[0x0][0x22c] ;  /* 0x00008b0000047ab9 */ /* 0x000fe40000000800 */
        /* <DEDUP_REMOVED lines=41> */
[----:B0-----:R-:W-:Y:S02]  /*e9a0*/  PRMT R9, R30, 0x7632, R9 ;  /* 0x000076321e097816 */ /* 0x001fe40000000009 */
[----:B------:R-:W-:-:S03]  /*e9b0*/  LEA.HI.X.SX32 R11, R12, R3, 0x1, P4 ;  /* 0x000000030c0b7211 */ /* 0x000fc600020f0eff */
[----:B------:R0:W-:Y:S01]  /*e9c0*/  @P2 STG.E.U16 desc[UR14][R4.64], R9 ;  /* 0x0000000904002986 */ /* 0x0001e2000c10150e */
[----:B------:R-:W-:Y:S01]  /*e9d0*/  ISETP.LT.AND P2, PT, R6, UR4, !P0 ;  /* 0x0000000406007c0c */ /* 0x000fe2000c741270 */
[----:B------:R-:W-:Y:S01]  /*e9e0*/  ULDC UR4, c[0x0][0x248] ;  /* 0x0000920000047ab9 */ /* 0x000fe20000000800 */
[----:B------:R-:W-:Y:S01]  /*e9f0*/  VIADD R6, R7, 0x33 ;  /* 0x0000003307067836 */ /* 0x000fe20000000000 */
[----:B------:R-:W-:Y:S01]  /*ea00*/  @P1 STG.E.U16 desc[UR14][R10.64], R31 ;  /* 0x0000001f0a001986 */ /* 0x000fe2000c10150e */
        /* <DEDUP_REMOVED lines=9> */
[----:B------:R-:W-:Y:S02]  /*eaa0*/  ULDC UR4, c[0x0][0x248] ;  /* 0x0000920000047ab9 */ /* 0x000fe40000000800 */
        /* <DEDUP_REMOVED lines=1435> */
[----:B-1----:R0:W-:Y:S01]  /*14460*/  @P1 STG.E.U16 desc[UR14][R8.64], R116 ;  /* 0x0000007408001986 */ /* 0x0021e2000c10150e */
        /* <DEDUP_REMOVED lines=36> */
[----:B------:R-:W-:Y:S01]  /*146b0*/  ULDC UR5, c[0x0][0x22c] ;  /* 0x00008b0000057ab9 */ /* 0x000fe20000000800 */
[----:B------:R-:W-:Y:S01]  /*146c0*/  PRMT R11, R118, 0x7632, R11 ;  /* 0x00007632760b7816 */ /* 0x000fe2000000000b */
[----:B------:R-:W-:Y:S01]  /*146d0*/  ULDC UR4, c[0x0][0x22c] ;  /* 0x00008b0000047ab9 */ /* 0x000fe20000000800 */
[----:B------:R-:W-:Y:S01]  /*146e0*/  LEA.HI.X.SX32 R9, R6, R3, 0x1, P3 ;  /* 0x0000000306097211 */ /* 0x000fe200018f0eff */
[C---:B------:R-:W-:Y:S01]  /*146f0*/  VIADD R6, R7.reuse, 0xe2 ;  /* 0x000000e207067836 */ /* 0x040fe20000000000 */
[----:B------:R-:W-:Y:S01]  /*14700*/  ISETP.LT.AND P5, PT, R10, UR5, !P0 ;  /* 0x000000050a007c0c */ /* 0x000fe2000c7a1270 */
[----:B------:R-:W-:Y:S01]  /*14710*/  ULDC UR5, c[0x0][0x22c] ;  /* 0x00008b0000057ab9 */ /* 0x000fe20000000800 */
[----:B------:R-:W-:Y:S01]  /*14720*/  LEA R10, P3, R12, R2, 0x1 ;  /* 0x000000020c0a7211 */ /* 0x000fe200078608ff */
[----:B------:R1:W-:Y:S01]  /*14730*/  @P2 STG.E.U16 desc[UR14][R8.64], R11 ;  /* 0x0000000b08002986 */ /* 0x0003e2000c10150e */
[----:B0-----:R-:W-:-:S02]  /*14740*/  VIADD R5, R7, 0xe3 ;  /* 0x000000e307057836 */ /* 0x001fc40000000000 */
[----:B-1----:R-:W-:Y:S02]  /*14750*/  LEA.HI.X.SX32 R11, R12, R3, 0x1, P3 ;  /* 0x000000030c0b7211 */ /* 0x002fe400018f0eff */
[----:B------:R-:W-:Y:S01]  /*14760*/  ISETP.LT.AND P3, PT, R6, UR4, !P0 ;  /* 0x0000000406007c0c */ /* 0x000fe2000c761270 */
[----:B------:R-:W-:Y:S01]  /*14770*/  ULDC UR4, c[0x0][0x248] ;  /* 0x0000920000047ab9 */ /* 0x000fe20000000800 */
[----:B------:R-:W-:Y:S01]  /*14780*/  PRMT R9, R119, 0x7632, R9 ;  /* 0x0000763277097816 */ /* 0x000fe20000000009 */
[----:B------:R-:W-:Y:S01]  /*14790*/  VIADD R12, R12, UR4 ;  /* 0x000000040c0c7c36 */ /* 0x000fe20008000000 */
[----:B------:R-:W-:Y:S01]  /*147a0*/  @P1 STG.E.U16 desc[UR14][R10.64], R119 ;  /* 0x000000770a001986 */ /* 0x000fe2000c10150e */
[----:B------:R-:W-:Y:S01]  /*147b0*/  ULDC UR4, c[0x0][0x22c] ;  /* 0x00008b0000047ab9 */ /* 0x000fe20000000800 */
[----:B------:R-:W-:Y:S01]  /*147c0*/  VIADD R6, R7, 0xe4 ;  /* 0x000000e407067836 */ /* 0x000fe20000000000 */
[----:B------:R-:W-:Y:S01]  /*147d0*/  ISETP.LT.AND P2, PT, R5, UR4, !P0 ;  /* 0x0000000405007c0c */ /* 0x000fe2000c741270 */
[----:B------:R-:W-:Y:S01]  /*147e0*/  ULDC UR4, c[0x0][0x248] ;  /* 0x0000920000047ab9 */ /* 0x000fe20000000800 */
[----:B------:R-:W-:-:S04]  /*147f0*/  LEA R4, P1, R12, R2, 0x1 ;  /* 0x000000020c047211 */ /* 0x000fc800078208ff */
[CC--:B------:R-:W-:Y:S01]  /*14800*/  LEA.HI.X.SX32 R5, R12.reuse, R3.reuse, 0x1, P1 ;  /* 0x000000030c057211 */ /* 0x0c0fe200008f0eff */
[----:B------:R-:W-:Y:S01]  /*14810*/  VIADD R12, R12, UR4 ;  /* 0x000000040c0c7c36 */ /* 0x000fe20008000000 */
[----:B------:R-:W-:Y:S01]  /*14820*/  ULDC UR4, c[0x0][0x248] ;  /* 0x0000920000047ab9 */ /* 0x000fe20000000800 */
[----:B------:R-:W-:Y:S01]  /*14830*/  ISETP.LT.AND P1, PT, R6, UR5, !P0 ;  /* 0x0000000506007c0c */ /* 0x000fe2000c721270 */
[----:B------:R-:W-:Y:S01]  /*14840*/  ULDC UR5, c[0x0][0x22c] ;  /* 0x00008b0000057ab9 */ /* 0x000fe20000000800 */
[----:B------:R0:W-:Y:S01]  /*14850*/  @P4 STG.E.U16 desc[UR14][R4.64], R9 ;  /* 0x0000000904004986 */ /* 0x0001e2000c10150e */
[CC--:B------:R-:W-:Y:S01]  /*14860*/  LEA R8, P4, R12.reuse, R2.reuse, 0x1 ;  /* 0x000000020c087211 */ /* 0x0c0fe200078808ff */
[C---:B------:R-:W-:Y:S01]  /*14870*/  VIADD R6, R12.reuse, UR4 ;  /* 0x000000040c067c36 */ /* 0x040fe20008000000 */
[----:B------:R-:W-:Y:S02]  /*14880*/  ULDC UR4, c[0x0][0x248] ;  /* 0x0000920000047ab9 */ /* 0x000fe40000000800 */
[-C--:B0-----:R-:W-:Y:S01]  /*14890*/  LEA.HI.X.SX32 R9, R12, R3.reuse, 0x1, P4 ;  /* 0x000000030c097211 */ /* 0x081fe200020f0eff */
[C---:B------:R-:W-:Y:S01]  /*148a0*/  VIADD R12, R6.reuse, UR4 ;  /* 0x00000004060c7c36 */ /* 0x040fe20008000000 */
[-C--:B------:R-:W-:Y:S01]  /*148b0*/  LEA R10, P4, R6, R2.reuse, 0x1 ;  /* 0x00000002060a7211 */ /* 0x080fe200078808ff */
[----:B------:R-:W-:Y:S01]  /*148c0*/  ULDC UR4, c[0x0][0x248] ;  /* 0x0000920000047ab9 */ /* 0x000fe20000000800 */
[----:B--2---:R-:W-:Y:S01]  /*148d0*/  PRMT R5, R120, 0x7632, R5 ;  /* 0x0000763278057816 */ /* 0x004fe20000000005 */
        /* <DEDUP_REMOVED lines=8> */
[CC--:B0-----:R-:W-:Y:S01]  /*14960*/  LEA.HI.X.SX32 R5, R12.reuse, R3.reuse, 0x1, P6 ;  /* 0x000000030c057211 */ /* 0x0c1fe200030f0eff */
[----:B------:R-:W-:Y:S01]  /*14970*/  VIADD R12, R12, UR4 ;  /* 0x000000040c0c7c36 */ /* 0x000fe20008000000 */
[----:B------:R-:W-:Y:S01]  /*14980*/  ULDC UR4, c[0x0][0x248] ;  /* 0x0000920000047ab9 */ /* 0x000fe20000000800 */
[----:B------:R-:W-:Y:S01]  /*14990*/  ISETP.LT.AND P6, PT, R6, UR5, !P0 ;  /* 0x0000000506007c0c */ /* 0x000fe2000c7c1270 */
[----:B------:R-:W-:Y:S01]  /*149a0*/  VIADD R10, R7, 0xe7 ;  /* 0x000000e7070a7836 */ /* 0x000fe20000000000 */
[----:B------:R0:W-:Y:S01]  /*149b0*/  @P3 STG.E.U16 desc[UR14][R4.64], R121 ;  /* 0x0000007904003986 */ /* 0x0001e2000c10150e */
[CC--:B------:R-:W-:Y:S01]  /*149c0*/  LEA R8, P3, R12.reuse, R2.reuse, 0x1 ;  /* 0x000000020c087211 */ /* 0x0c0fe200078608ff */
[C---:B------:R-:W-:Y:S01]  /*149d0*/  VIADD R6, R12.reuse, UR4 ;  /* 0x000000040c067c36 */ /* 0x040fe20008000000 */
        /* <DEDUP_REMOVED lines=10> */
[----:B-1----:R-:W-:Y:S01]  /*14a80*/  LEA.HI.X.SX32 R11, R6, R3, 0x1, P3 ;  /* 0x00000003060b7211 */ /* 0x002fe200018f0eff */
[C---:B------:R-:W-:Y:S01]  /*14a90*/  VIADD R8, R7.reuse, 0xea ;  /* 0x000000ea07087836 */ /* 0x040fe20000000000 */
[----:B------:R-:W-:Y:S01]  /*14aa0*/  ISETP.LT.AND P3, PT, R12, UR4, !P0 ;  /* 0x000000040c007c0c */ /* 0x000fe2000c761270 */
[----:B------:R-:W-:Y:S01]  /*14ab0*/  ULDC UR4, c[0x0][0x248] ;  /* 0x0000920000047ab9 */ /* 0x000fe20000000800 */
[----:B------:R-:W-:Y:S01]  /*14ac0*/  PRMT R9, R122, 0x7632, R9 ;  /* 0x000076327a097816 */ /* 0x000fe20000000009 */
[----:B------:R-:W-:Y:S01]  /*14ad0*/  VIADD R6, R6, UR4 ;  /* 0x0000000406067c36 */ /* 0x000fe20008000000 */
[----:B------:R0:W-:Y:S01]  /*14ae0*/  @P1 STG.E.U16 desc[UR14][R10.64], R122 ;  /* 0x0000007a0a001986 */ /* 0x0001e2000c10150e */
        /* <DEDUP_REMOVED lines=13> */
[----:B------:R-:W-:Y:S02]  /*14bc0*/  ULDC UR4, c[0x0][0x248] ;  /* 0x0000920000047ab9 */ /* 0x000fe40000000800 */
[-C--:B-1----:R-:W-:Y:S01]  /*14bd0*/  LEA.HI.X.SX32 R9, R6, R3.reuse, 0x1, P4 ;  /* 0x0000000306097211 */ /* 0x082fe200020f0eff */
[C---:B------:R-:W-:Y:S01]  /*14be0*/  VIADD R6, R11.reuse, UR4 ;  /* 0x000000040b067c36 */ /* 0x040fe20008000000 */
[----:B------:R-:W-:Y:S01]  /*14bf0*/  LEA R10, P4, R11, R2, 0x1 ;  /* 0x000000020b0a7211 */ /* 0x000fe200078808ff */
[----:B------:R-:W-:Y:S01]  /*14c00*/  ULDC UR4, c[0x0][0x248] ;  /* 0x0000920000047ab9 */ /* 0x000fe20000000800 */
[----:B------:R-:W-:Y:S01]  /*14c10*/  PRMT R5, R123, 0x7632, R5 ;  /* 0x000076327b057816 */ /* 0x000fe20000000005 */
[----:B------:R-:W-:Y:S01]  /*14c20*/  @P6 STG.E.U16 desc[UR14][R8.64], R123 ;  /* 0x0000007b08006986 */ /* 0x000fe2000c10150e */
[----:B------:R-:W-:-:S02]  /*14c30*/  LEA.HI.X.SX32 R11, R11, R3, 0x1, P4 ;  /* 0x000000030b0b7211 */ /* 0x000fc400020f0eff */
        /* <DEDUP_REMOVED lines=26> */
[C---:B-1----:R-:W-:Y:S01]  /*14de0*/  LEA.HI.X.SX32 R11, R12.reuse, R3, 0x1, P5 ;  /* 0x000000030c0b7211 */ /* 0x042fe200028f0eff */
        /* <DEDUP_REMOVED lines=24> */
[----:B------:R-:W-:Y:S02]  /*14f70*/  LEA R4, P4, R12, R2, 0x1 ;  /* 0x000000020c047211 */ /* 0x000fe400078808ff */
[----:B------:R-:W-:Y:S01]  /*14f80*/  ISETP.LT.AND P6, PT, R13, UR5, !P0 ;  /* 0x000000050d007c0c */ /* 0x000fe2000c7c1270 */
[----:B------:R0:W-:Y:S01]  /*14f90*/  @P3 STG.E.U16 desc[UR14][R10.64], R5 ;  /* 0x000000050a003986 */ /* 0x0001e2000c10150e */
[----:B------:R-:W-:-:S02]  /*14fa0*/  ULDC UR5, c[0x0][0x22c] ;  /* 0x00008b0000057ab9 */ /* 0x000fc40000000800 */
[----:B------:R-:W-:Y:S01]  /*14fb0*/  ISETP.LT.AND P3, PT, R6, UR5, !P0 ;  /* 0x0000000506007c0c */ /* 0x000fe2000c761270 */
[C---:B------:R-:W-:Y:S01]  /*14fc0*/  VIADD R6, R7.reuse, 0xf3 ;  /* 0x000000f307067836 */ /* 0x040fe20000000000 */
[----:B------:R-:W-:Y:S01]  /*14fd0*/  ULDC UR5, c[0x0][0x22c] ;  /* 0x00008b0000057ab9 */ /* 0x000fe20000000800 */
[CC--:B0-----:R-:W-:Y:S01]  /*14fe0*/  LEA.HI.X.SX32 R5, R12.reuse, R3.reuse, 0x1, P4 ;  /* 0x000000030c057211 */ /* 0x0c1fe200020f0eff */
[----:B------:R-:W-:Y:S01]  /*14ff0*/  VIADD R12, R12, UR4 ;  /* 0x000000040c0c7c36 */ /* 0x000fe20008000000 */
[----:B------:R-:W-:Y:S01]  /*15000*/  ULDC UR4, c[0x0][0x248] ;  /* 0x0000920000047ab9 */ /* 0x000fe20000000800 */
[C---:B------:R-:W-:Y:S02]  /*15010*/  VIADD R10, R7.reuse, 0xf4 ;  /* 0x000000f4070a7836 */ /* 0x040fe40000000000 */
[----:B------:R0:W-:Y:S01]  /*15020*/  @P2 STG.E.U16 desc[UR14][R4.64], R127 ;  /* 0x0000007f04002986 */ /* 0x0001e2000c10150e */
[----:B------:R-:W-:Y:S02]  /*15030*/  LEA R8, P4, R12, R2, 0x1 ;  /* 0x000000020c087211 */ /* 0x000fe400078808ff */
[----:B------:R-:W-:Y:S01]  /*15040*/  ISETP.LT.AND P2, PT, R6, UR5, !P0 ;  /* 0x0000000506007c0c */ /* 0x000fe2000c741270 */
[C---:B------:R-:W-:Y:S01]  /*15050*/  VIADD R6, R12.reuse, UR4 ;  /* 0x000000040c067c36 */ /* 0x040fe20008000000 */
[----:B------:R-:W-:Y:S01]  /*15060*/  LEA.HI.X.SX32 R9, R12, R3, 0x1, P4 ;  /* 0x000000030c097211 */ /* 0x000fe200020f0eff */
[----:B------:R-:W-:Y:S01]  /*15070*/  ULDC UR4, c[0x0][0x22c] ;  /* 0x00008b0000047ab9 */ /* 0x000fe20000000800 */
[----:B------:R-:W-:Y:S01]  /*15080*/  ULDC UR5, c[0x0][0x22c] ;  /* 0x00008b0000057ab9 */ /* 0x000fe20000000800 */
[----:B------:R-:W-:Y:S01]  /*15090*/  VIADD R12, R7, 0xf6 ;  /* 0x000000f6070c7836 */ /* 0x000fe20000000000 */
[----:B0-----:R-:W-:-:S02]  /*150a0*/  PRMT R5, R127, 0x7632, R5 ;  /* 0x000076327f057816 */ /* 0x001fc40000000005 */
[----:B------:R-:W-:-:S03]  /*150b0*/  LEA R4, P4, R6, R2, 0x1 ;  /* 0x0000000206047211 */ /* 0x000fc600078808ff */
[----:B------:R0:W-:Y:S01]  /*150c0*/  @P1 STG.E.U16 desc[UR14][R8.64], R5 ;  /* 0x0000000508001986 */ /* 0x0001e2000c10150e */
[----:B------:R-:W-:Y:S01]  /*150d0*/  ISETP.LT.AND P1, PT, R10, UR4, !P0 ;  /* 0x000000040a007c0c */ /* 0x000fe2000c721270 */
[----:B------:R-:W-:Y:S01]  /*150e0*/  ULDC UR4, c[0x0][0x248] ;  /* 0x0000920000047ab9 */ /* 0x000fe20000000800 */
[----:B------:R-:W-:Y:S01]  /*150f0*/  VIADD R10, R7, 0xf5 ;  /* 0x000000f5070a7836 */ /* 0x000fe20000000000 */
[C---:B0-----:R-:W-:Y:S01]  /*15100*/  LEA.HI.X.SX32 R5, R6.reuse, R3, 0x1, P4 ;  /* 0x0000000306057211 */ /* 0x041fe200020f0eff */
[----:B------:R-:W-:Y:S01]  /*15110*/  VIADD R6, R6, UR4 ;  /* 0x0000000406067c36 */ /* 0x000fe20008000000 */
[----:B------:R-:W-:Y:S02]  /*15120*/  ULDC UR4, c[0x0][0x248] ;  /* 0x0000920000047ab9 */ /* 0x000fe40000000800 */
[----:B------:R-:W-:Y:S01]  /*15130*/  ISETP.LT.AND P4, PT, R10, UR5, !P0 ;  /* 0x000000050a007c0c */ /* 0x000fe2000c781270 */
[----:B------:R-:W-:Y:S01]  /*15140*/  ULDC UR5, c[0x0][0x22c] ;  /* 0x00008b0000057ab9 */ /* 0x000fe20000000800 */
[----:B------:R0:W-:Y:S01]  /*15150*/  @P5 STG.E.U16 desc[UR14][R4.64], R128 ;  /* 0x0000008004005986 */ /* 0x0001e2000c10150e */
[C---:B------:R-:W-:Y:S01]  /*15160*/  LEA R10, P5, R6.reuse, R2, 0x1 ;  /* 0x00000002060a7211 */ /* 0x040fe200078a08ff */
[----:B------:R-:W-:Y:S01]  /*15170*/  VIADD R9, R6, UR4 ;  /* 0x0000000406097c36 */ /* 0x000fe20008000000 */
[----:B------:R-:W-:-:S02]  /*15180*/  ULDC UR4, c[0x0][0x248] ;  /* 0x0000920000047ab9 */ /* 0x000fc40000000800 */
[----:B------:R-:W-:Y:S01]  /*15190*/  LEA.HI.X.SX32 R11, R6, R3, 0x1, P5 ;  /* 0x00000003060b7211 */ /* 0x000fe200028f0eff */
[C---:B------:R-:W-:Y:S01]  /*151a0*/  VIADD R6, R9.reuse, UR4 ;  /* 0x0000000409067c36 */ /* 0x040fe20008000000 */
[----:B------:R-:W-:Y:S01]  /*151b0*/  LEA R8, P5, R9, R2, 0x1 ;  /* 0x0000000209087211 */ /* 0x000fe200078a08ff */
[----:B------:R-:W-:-:S03]  /*151c0*/  ULDC UR4, c[0x0][0x248] ;  /* 0x0000920000047ab9 */ /* 0x000fc60000000800 */
[----:B------:R-:W-:Y:S02]  /*151d0*/  LEA.HI.X.SX32 R9, R9, R3, 0x1, P5 ;  /* 0x0000000309097211 */ /* 0x000fe400028f0eff */
[----:B0-----:R-:W-:Y:S02]  /*151e0*/  PRMT R5, R128, 0x7632, R5 ;  /* 0x0000763280057816 */ /* 0x001fe40000000005 */
[----:B------:R-:W-:-:S03]  /*151f0*/  LEA R4, P5, R6, R2, 0x1 ;  /* 0x0000000206047211 */ /* 0x000fc600078a08ff */
[----:B------:R0:W-:Y:S01]  /*15200*/  @P6 STG.E.U16 desc[UR14][R10.64], R5 ;  /* 0x000000050a006986 */ /* 0x0001e2000c10150e */
[----:B------:R-:W-:Y:S01]  /*15210*/  ISETP.LT.AND P6, PT, R12, UR5, !P0 ;  /* 0x000000050c007c0c */ /* 0x000fe2000c7c1270 */
[----:B------:R-:W-:Y:S01]  /*15220*/  VIADD R12, R7, 0xf7 ;  /* 0x000000f7070c7836 */ /* 0x000fe20000000000 */
[----:B------:R-:W-:Y:S01]  /*15230*/  ULDC UR5, c[0x0][0x22c] ;  /* 0x00008b0000057ab9 */ /* 0x000fe20000000800 */
[----:B------:R1:W-:Y:S03]  /*15240*/  @P3 STG.E.U16 desc[UR14][R8.64], R129 ;  /* 0x0000008108003986 */ /* 0x0003e6000c10150e */
[----:B------:R-:W-:Y:S01]  /*15250*/  ISETP.LT.AND P3, PT, R12, UR5, !P0 ;  /* 0x000000050c007c0c */ /* 0x000fe2000c761270 */
[----:B------:R-:W-:Y:S01]  /*15260*/  ULDC UR5, c[0x0][0x22c] ;  /* 0x00008b0000057ab9 */ /* 0x000fe20000000800 */
[----:B------:R-:W-:Y:S02]  /*15270*/  PRMT R12, R131, 0x7632, R12 ;  /* 0x00007632830c7816 */ /* 0x000fe4000000000c */
[C---:B0-----:R-:W-:Y:S01]  /*15280*/  LEA.HI.X.SX32 R5, R6.reuse, R3, 0x1, P5 ;  /* 0x0000000306057211 */ /* 0x041fe200028f0eff */
[----:B------:R-:W-:Y:S01]  /*15290*/  VIADD R6, R6, UR4 ;  /* 0x0000000406067c36 */ /* 0x000fe20008000000 */
[----:B------:R-:W-:Y:S01]  /*152a0*/  ULDC UR4, c[0x0][0x248] ;  /* 0x0000920000047ab9 */ /* 0x000fe20000000800 */
[----:B------:R-:W-:Y:S01]  /*152b0*/  VIADD R10, R7, 0xf8 ;  /* 0x000000f8070a7836 */ /* 0x000fe20000000000 */
[----:B-1----:R-:W-:Y:S01]  /*152c0*/  PRMT R9, R129, 0x7632, R9 ;  /* 0x0000763281097816 */ /* 0x002fe20000000009 */
[----:B------:R-:W-:Y:S01]  /*152d0*/  VIADD R11, R7, 0xfa ;  /* 0x000000fa070b7836 */ /* 0x000fe20000000000 */
[----:B------:R-:W-:-:S03]  /*152e0*/  LEA R8, P5, R6, R2, 0x1 ;  /* 0x0000000206087211 */ /* 0x000fc600078a08ff */
[----:B------:R0:W-:Y:S01]  /*152f0*/  @P2 STG.E.U16 desc[UR14][R4.64], R9 ;  /* 0x0000000904002986 */ /* 0x0001e2000c10150e */
[----:B------:R-:W-:Y:S01]  /*15300*/  ISETP.LT.AND P2, PT, R10, UR5, !P0 ;  /* 0x000000050a007c0c */ /* 0x000fe2000c741270 */
[C---:B------:R-:W-:Y:S01]  /*15310*/  VIADD R10, R6.reuse, UR4 ;  /* 0x00000004060a7c36 */ /* 0x040fe20008000000 */
[----:B------:R-:W-:Y:S01]  /*15320*/  ULDC UR4, c[0x0][0x22c] ;  /* 0x00008b0000047ab9 */ /* 0x000fe20000000800 */
[----:B------:R-:W-:Y:S01]  /*15330*/  ULDC UR5, c[0x0][0x22c] ;  /* 0x00008b0000057ab9 */ /* 0x000fe20000000800 */
[----:B0-----:R-:W-:Y:S01]  /*15340*/  LEA.HI.X.SX32 R9, R6, R3, 0x1, P5 ;  /* 0x0000000306097211 */ /* 0x001fe200028f0eff */
[----:B------:R-:W-:Y:S01]  /*15350*/  VIADD R6, R7, 0xf9 ;  /* 0x000000f907067836 */ /* 0x000fe20000000000 */
[----:B------:R-:W-:-:S03]  /*15360*/  LEA R4, P5, R10, R2, 0x1 ;  /* 0x000000020a047211 */ /* 0x000fc600078a08ff */
[----:B------:R0:W-:Y:S01]  /*15370*/  @P1 STG.E.U16 desc[UR14][R8.64], R130 ;  /* 0x0000008208001986 */ /* 0x0001e2000c10150e */
[----:B------:R-:W-:Y:S01]  /*15380*/  ISETP.LT.AND P1, PT, R6, UR4, !P0 ;  /* 0x0000000406007c0c */ /* 0x000fe2000c721270 */
[----:B------:R-:W-:Y:S01]  /*15390*/  ULDC UR4, c[0x0][0x248] ;  /* 0x0000920000047ab9 */ /* 0x000fe20000000800 */
[C---:B------:R-:W-:Y:S01]  /*153a0*/  LEA.HI.X.SX32 R5, R10.reuse, R3, 0x1, P5 ;  /* 0x000000030a057211 */ /* 0x040fe200028f0eff */
[----:B------:R-:W-:Y:S01]  /*153b0*/  VIADD R6, R10, UR4 ;  /* 0x000000040a067c36 */ /* 0x000fe20008000000 */
[----:B------:R-:W-:Y:S02]  /*153c0*/  ULDC UR4, c[0x0][0x22c] ;  /* 0x00008b0000047ab9 */ /* 0x000fe40000000800 */
[----:B------:R-:W-:Y:S01]  /*153d0*/  ISETP.LT.AND P5, PT, R11, UR4, !P0 ;  /* 0x000000040b007c0c */ /* 0x000fe2000c7a1270 */
[----:B------:R-:W-:Y:S01]  /*153e0*/  ULDC UR4, c[0x0][0x248] ;  /* 0x0000920000047ab9 */ /* 0x000fe20000000800 */
[----:B0-----:R-:W-:-:S05]  /*153f0*/  PRMT R9, R130, 0x7632, R9 ;  /* 0x0000763282097816 */ /* 0x001fca0000000009 */
[----:B------:R0:W-:Y:S01]  /*15400*/  @P4 STG.E.U16 desc[UR14][R4.64], R9 ;  /* 0x0000000904004986 */ /* 0x0001e2000c10150e */
[----:B------:R-:W-:-:S04]  /*15410*/  LEA R10, P4, R6, R2, 0x1 ;  /* 0x00000002060a7211 */ /* 0x000fc800078808ff */
[CC--:B------:R-:W-:Y:S01]  /*15420*/  LEA.HI.X.SX32 R11, R6.reuse, R3.reuse, 0x1, P4 ;  /* 0x00000003060b7211 */ /* 0x0c0fe200020f0eff */
[----:B------:R-:W-:Y:S01]  /*15430*/  VIADD R6, R6, UR4 ;  /* 0x0000000406067c36 */ /* 0x000fe20008000000 */
[----:B------:R-:W-:Y:S01]  /*15440*/  ULDC UR4, c[0x0][0x248] ;  /* 0x0000920000047ab9 */ /* 0x000fe20000000800 */
[----:B------:R-:W-:Y:S01]  /*15450*/  ISETP.LT.AND P4, PT, R0, UR5, !P0 ;  /* 0x0000000500007c0c */ /* 0x000fe2000c781270 */
[----:B------:R-:W-:Y:S01]  /*15460*/  ULDC UR5, c[0x0][0x248] ;  /* 0x0000920000057ab9 */ /* 0x000fe20000000800 */
[----:B------:R1:W-:Y:S01]  /*15470*/  @P6 STG.E.U16 desc[UR14][R10.64], R131 ;  /* 0x000000830a006986 */ /* 0x0003e2000c10150e */
[C---:B------:R-:W-:Y:S01]  /*15480*/  VIADD R0, R6.reuse, UR4 ;  /* 0x0000000406007c36 */ /* 0x040fe20008000000 */
[CC--:B0-----:R-:W-:Y:S01]  /*15490*/  LEA R4, P6, R6.reuse, R2.reuse, 0x1 ;  /* 0x0000000206047211 */ /* 0x0c1fe200078c08ff */
[----:B------:R-:W-:Y:S01]  /*154a0*/  VIADD R9, R7, 0xfc ;  /* 0x000000fc07097836 */ /* 0x000fe20000000000 */
[----:B------:R-:W-:Y:S02]  /*154b0*/  ULDC UR4, c[0x0][0x22c] ;  /* 0x00008b0000047ab9 */ /* 0x000fe40000000800 */
[----:B------:R-:W-:Y:S01]  /*154c0*/  LEA.HI.X.SX32 R5, R6, R3, 0x1, P6 ;  /* 0x0000000306057211 */ /* 0x000fe200030f0eff */
[C---:B------:R-:W-:Y:S01]  /*154d0*/  VIADD R6, R0.reuse, UR5 ;  /* 0x0000000500067c36 */ /* 0x040fe20008000000 */
[----:B------:R-:W-:Y:S01]  /*154e0*/  LEA R8, P6, R0, R2, 0x1 ;  /* 0x0000000200087211 */ /* 0x000fe200078c08ff */
[----:B------:R-:W-:-:S02]  /*154f0*/  ULDC UR5, c[0x0][0x248] ;  /* 0x0000920000057ab9 */ /* 0x000fc40000000800 */
[----:B------:R0:W-:Y:S01]  /*15500*/  @P3 STG.E.U16 desc[UR14][R4.64], R12 ;  /* 0x0000000c04003986 */ /* 0x0001e2000c10150e */
[----:B------:R-:W-:Y:S01]  /*15510*/  ISETP.LT.AND P3, PT, R9, UR4, !P0 ;  /* 0x0000000409007c0c */ /* 0x000fe2000c761270 */
[----:B------:R-:W-:Y:S01]  /*15520*/  ULDC UR4, c[0x0][0x22c] ;  /* 0x00008b0000047ab9 */ /* 0x000fe20000000800 */
[----:B------:R-:W-:Y:S01]  /*15530*/  LEA.HI.X.SX32 R9, R0, R3, 0x1, P6 ;  /* 0x0000000300097211 */ /* 0x000fe200030f0eff */
[----:B------:R-:W-:Y:S01]  /*15540*/  VIADD R0, R7, 0xfd ;  /* 0x000000fd07007836 */ /* 0x000fe20000000000 */
[----:B-1----:R-:W-:-:S03]  /*15550*/  LEA R10, P6, R6, R2, 0x1 ;  /* 0x00000002060a7211 */ /* 0x002fc600078c08ff */
[----:B----4-:R1:W-:Y:S01]  /*15560*/  @P2 STG.E.U16 desc[UR14][R8.64], R16 ;  /* 0x0000001008002986 */ /* 0x0103e2000c10150e */
[----:B------:R-:W-:Y:S01]  /*15570*/  ISETP.LT.AND P2, PT, R0, UR4, !P0 ;  /* 0x0000000400007c0c */ /* 0x000fe2000c741270 */
[----:B------:R-:W-:Y:S01]  /*15580*/  ULDC UR4, c[0x0][0x248] ;  /* 0x0000920000047ab9 */ /* 0x000fe20000000800 */
[C---:B------:R-:W-:Y:S01]  /*15590*/  LEA.HI.X.SX32 R11, R6.reuse, R3, 0x1, P6 ;  /* 0x00000003060b7211 */ /* 0x040fe200030f0eff */
[----:B------:R-:W-:Y:S01]  /*155a0*/  VIADD R6, R6, UR4 ;  /* 0x0000000406067c36 */ /* 0x000fe20008000000 */
[----:B------:R-:W-:Y:S01]  /*155b0*/  ULDC UR4, c[0x0][0x248] ;  /* 0x0000920000047ab9 */ /* 0x000fe20000000800 */
[----:B0-----:R-:W-:Y:S02]  /*155c0*/  PRMT R5, R16, 0x7632, R5 ;  /* 0x0000763210057816 */ /* 0x001fe40000000005 */
[----:B------:R-:W-:Y:S01]  /*155d0*/  VIADD R0, R6, UR4 ;  /* 0x0000000406007c36 */ /* 0x000fe20008000000 */
[----:B------:R-:W-:Y:S02]  /*155e0*/  ULDC UR4, c[0x0][0x248] ;  /* 0x0000920000047ab9 */ /* 0x000fe40000000800 */
[----:B------:R0:W-:Y:S01]  /*155f0*/  @P1 STG.E.U16 desc[UR14][R10.64], R5 ;  /* 0x000000050a001986 */ /* 0x0001e2000c10150e */
[----:B-1----:R-:W-:Y:S01]  /*15600*/  VIADD R9, R0, UR5 ;  /* 0x0000000500097c36 */ /* 0x002fe20008000000 */
[----:B------:R-:W-:-:S04]  /*15610*/  LEA R4, P1, R6, R2, 0x1 ;  /* 0x0000000206047211 */ /* 0x000fc800078208ff */
[CC--:B------:R-:W-:Y:S01]  /*15620*/  LEA R8, P6, R9.reuse, R2.reuse, 0x1 ;  /* 0x0000000209087211 */ /* 0x0c0fe200078c08ff */
[----:B0-----:R-:W-:Y:S01]  /*15630*/  VIADD R11, R9, UR4 ;  /* 0x00000004090b7c36 */ /* 0x001fe20008000000 */
[-C--:B------:R-:W-:Y:S01]  /*15640*/  LEA.HI.X.SX32 R5, R6, R3.reuse, 0x1, P1 ;  /* 0x0000000306057211 */ /* 0x080fe200008f0eff */
[----:B------:R-:W-:Y:S01]  /*15650*/  ULDC UR4, c[0x0][0x248] ;  /* 0x0000920000047ab9 */ /* 0x000fe20000000800 */
[CC--:B------:R-:W-:Y:S01]  /*15660*/  LEA R6, P1, R0.reuse, R2.reuse, 0x1 ;  /* 0x0000000200067211 */ /* 0x0c0fe200078208ff */
[----:B------:R-:W-:Y:S01]  /*15670*/  VIADD R13, R11, UR6 ;  /* 0x000000060b0d7c36 */ /* 0x000fe20008000000 */
[-C--:B------:R-:W-:Y:S01]  /*15680*/  LEA.HI.X.SX32 R9, R9, R3.reuse, 0x1, P6 ;  /* 0x0000000309097211 */ /* 0x080fe200030f0eff */
[----:B------:R0:W-:Y:S01]  /*15690*/  @P5 STG.E.U16 desc[UR14][R4.64], R17 ;  /* 0x0000001104005986 */ /* 0x0001e2000c10150e */
[----:B------:R-:W-:Y:S01]  /*156a0*/  LEA.HI.X.SX32 R7, R0, R3, 0x1, P1 ;  /* 0x0000000300077211 */ /* 0x000fe200008f0eff */
[----:B------:R-:W-:Y:S01]  /*156b0*/  VIADD R0, R13, UR4 ;  /* 0x000000040d007c36 */ /* 0x000fe20008000000 */
[-C--:B------:R-:W-:Y:S01]  /*156c0*/  LEA R10, P6, R11, R2.reuse, 0x1 ;  /* 0x000000020b0a7211 */ /* 0x080fe200078c08ff */
[----:B------:R-:W-:Y:S01]  /*156d0*/  ULDC UR4, c[0x0][0x22c] ;  /* 0x00008b0000047ab9 */ /* 0x000fe20000000800 */
[----:B------:R-:W-:-:S02]  /*156e0*/  LEA R12, P1, R13, R2, 0x1 ;  /* 0x000000020d0c7211 */ /* 0x000fc400078208ff */
[-C--:B------:R-:W-:Y:S02]  /*156f0*/  LEA.HI.X.SX32 R11, R11, R3.reuse, 0x1, P6 ;  /* 0x000000030b0b7211 */ /* 0x080fe400030f0eff */
[-C--:B------:R-:W-:Y:S02]  /*15700*/  LEA.HI.X.SX32 R13, R13, R3.reuse, 0x1, P1 ;  /* 0x000000030d0d7211 */ /* 0x080fe400008f0eff */
[----:B------:R-:W-:Y:S02]  /*15710*/  LEA R2, P6, R0, R2, 0x1 ;  /* 0x0000000200027211 */ /* 0x000fe400078c08ff */
[----:B------:R-:W-:Y:S02]  /*15720*/  ISETP.LT.AND P1, PT, R15, UR4, !P0 ;  /* 0x000000040f007c0c */ /* 0x000fe4000c721270 */
[----:B------:R-:W-:Y:S02]  /*15730*/  ISETP.LT.AND P0, PT, R14, UR7, !P0 ;  /* 0x000000070e007c0c */ /* 0x000fe4000c701270 */
[----:B------:R-:W-:-:S02]  /*15740*/  LEA.HI.X.SX32 R3, R0, R3, 0x1, P6 ;  /* 0x0000000300037211 */ /* 0x000fc400030f0eff */
[----:B------:R-:W-:Y:S02]  /*15750*/  PRMT R0, R17, 0x7632, R0 ;  /* 0x0000763211007816 */ /* 0x000fe40000000000 */
[----:B0-----:R-:W-:-:S03]  /*15760*/  PRMT R5, R18, 0x7632, R5 ;  /* 0x0000763212057816 */ /* 0x001fc60000000005 */
[----:B------:R0:W-:Y:S04]  /*15770*/  @P4 STG.E.U16 desc[UR14][R6.64], R0 ;  /* 0x0000000006004986 */ /* 0x0001e8000c10150e */
[----:B------:R0:W-:Y:S04]  /*15780*/  @P3 STG.E.U16 desc[UR14][R8.64], R18 ;  /* 0x0000001208003986 */ /* 0x0001e8000c10150e */
[----:B------:R0:W-:Y:S04]  /*15790*/  @P2 STG.E.U16 desc[UR14][R10.64], R5 ;  /* 0x000000050a002986 */ /* 0x0001e8000c10150e */
[----:B------:R0:W-:Y:S01]  /*157a0*/  @P1 STG.E.U16 desc[UR14][R12.64], R19 ;  /* 0x000000130c001986 */ /* 0x0001e2000c10150e */
[----:B------:R-:W-:Y:S05]  /*157b0*/  @!P0 EXIT ;  /* 0x000000000000894d */ /* 0x000fea0003800000 */
[----:B0-----:R-:W-:-:S05]  /*157c0*/  PRMT R19, R19, 0x7632, R19 ;  /* 0x0000763213137816 */ /* 0x001fca0000000013 */
[----:B------:R-:W-:Y:S01]  /*157d0*/  STG.E.U16 desc[UR14][R2.64], R19 ;  /* 0x0000001302007986 */ /* 0x000fe2000c10150e */
[----:B------:R-:W-:Y:S05]  /*157e0*/  EXIT ;  /* 0x000000000000794d */ /* 0x000fea0003800000 */
.L_x_2:
[----:B------:R-:W-:-:S00]  /*157f0*/  BRA `(.L_x_2) ;  /* 0xfffffffc00fc7947 */ /* 0x000fc0000383ffff */
[----:B------:R-:W-:-:S00]  /*15800*/  NOP ;  /* 0x0000000000007918 */ /* 0x000fc00000000000 */
[----:B------:R-:W-:-:S00]  /*15810*/  NOP ;  /* 0x0000000000007918 */ /* 0x000fc00000000000 */
[----:B------:R-:W-:-:S00]  /*15820*/  NOP ;  /* 0x0000000000007918 */ /* 0x000fc00000000000 */
[----:B------:R-:W-:-:S00]  /*15830*/  NOP ;  /* 0x0000000000007918 */ /* 0x000fc00000000000 */
[----:B------:R-:W-:-:S00]  /*15840*/  NOP ;  /* 0x0000000000007918 */ /* 0x000fc00000000000 */
[----:B------:R-:W-:-:S00]  /*15850*/  NOP ;  /* 0x0000000000007918 */ /* 0x000fc00000000000 */
[----:B------:R-:W-:-:S00]  /*15860*/  NOP ;  /* 0x0000000000007918 */ /* 0x000fc00000000000 */
[----:B------:R-:W-:-:S00]  /*15870*/  NOP ;  /* 0x0000000000007918 */ /* 0x000fc00000000000 */
.L_x_3:


//--------------------- .nv.shared.matmul_kernel  --------------------------
	.section	.nv.shared.matmul_kernel,"aw",@nobits
	.sectionflags	@""
	.align	16
	.zero		1024


//--------------------- .nv.shared.reserved.0     --------------------------
	.section	.nv.shared.reserved.0,"aw",@nobits
	.weak		__nv_reservedSMEM_offset_0_alias
	.size		__nv_reservedSMEM_offset_0_alias, 0, 0
	.other		__nv_reservedSMEM_offset_0_alias,@"STO_CUDA_RESERVED_SHARED STV_DEFAULT"
__nv_reservedSMEM_offset_0_alias:
	.zero		0


//--------------------- .nv.constant0.matmul_kernel --------------------------
	.section	.nv.constant0.matmul_kernel,"a",@progbits
	.sectionflags	@""
	.align	4
.nv.constant0.matmul_kernel:
	.zero		608


//--------------------- SYMBOLS --------------------------

	.type		.nv.reservedSmem.offset0,@object
	.size		.nv.reservedSmem.offset0,0x4
